//
// Generated by NVIDIA NVVM Compiler
//
// Compiler Build ID: CL-36424714
// Cuda compilation tools, release 13.0, V13.0.88
// Based on NVVM 20.0.0
//

.version 9.0
.target sm_100
.address_size 64

	// .globl	_Z9reductionPdS_S_ld
// _ZZ9reductionPdS_S_ldE4temp has been demoted

.visible .entry _Z9reductionPdS_S_ld(
	.param .u64 .ptr .align 1 _Z9reductionPdS_S_ld_param_0,
	.param .u64 .ptr .align 1 _Z9reductionPdS_S_ld_param_1,
	.param .u64 .ptr .align 1 _Z9reductionPdS_S_ld_param_2,
	.param .u64 _Z9reductionPdS_S_ld_param_3,
	.param .f64 _Z9reductionPdS_S_ld_param_4
)
{
	.reg .pred 	%p<13>;
	.reg .b32 	%r<11>;
	.reg .b64 	%rd<28>;
	.reg .b64 	%fd<43>;
	// demoted variable
	.shared .align 8 .b8 _ZZ9reductionPdS_S_ldE4temp[8192];
	ld.param.u64 	%rd6, [_Z9reductionPdS_S_ld_param_0];
	ld.param.u64 	%rd7, [_Z9reductionPdS_S_ld_param_1];
	ld.param.u64 	%rd8, [_Z9reductionPdS_S_ld_param_2];
	ld.param.u64 	%rd9, [_Z9reductionPdS_S_ld_param_3];
	ld.param.f64 	%fd1, [_Z9reductionPdS_S_ld_param_4];
	mov.u32 	%r1, %ctaid.x;
	mov.u32 	%r4, %ntid.x;
	mov.u32 	%r2, %tid.x;
	mad.lo.s32 	%r5, %r1, %r4, %r2;
	cvt.s64.s32 	%rd1, %r5;
	setp.lt.s64 	%p1, %rd1, %rd9;
	shl.b32 	%r6, %r2, 3;
	mov.u32 	%r7, _ZZ9reductionPdS_S_ldE4temp;
	add.s32 	%r3, %r7, %r6;
	@%p1 bra 	$L__BB0_7;
	add.s64 	%rd2, %rd9, -1;
	mul.lo.s64 	%rd10, %rd2, %rd9;
	setp.le.s64 	%p2, %rd10, %rd1;
	@%p2 bra 	$L__BB0_7;
	or.b64  	%rd11, %rd1, %rd9;
	and.b64  	%rd12, %rd11, -4294967296;
	setp.ne.s64 	%p3, %rd12, 0;
	@%p3 bra 	$L__BB0_4;
	cvt.u32.u64 	%r8, %rd9;
	cvt.u32.u64 	%r9, %rd1;
	rem.u32 	%r10, %r9, %r8;
	cvt.u64.u32 	%rd27, %r10;
	bra.uni 	$L__BB0_5;
$L__BB0_4:
	rem.s64 	%rd27, %rd1, %rd9;
$L__BB0_5:
	setp.lt.s64 	%p4, %rd27, 1;
	setp.ge.s64 	%p5, %rd27, %rd2;
	or.pred  	%p6, %p4, %p5;
	@%p6 bra 	$L__BB0_7;
	cvta.to.global.u64 	%rd13, %rd8;
	shl.b64 	%rd14, %rd1, 3;
	add.s64 	%rd15, %rd13, %rd14;
	ld.global.f64 	%fd2, [%rd15+-8];
	ld.global.f64 	%fd3, [%rd15+8];
	shl.b64 	%rd16, %rd9, 3;
	add.s64 	%rd17, %rd15, %rd16;
	ld.global.f64 	%fd4, [%rd17];
	sub.s64 	%rd18, %rd1, %rd9;
	shl.b64 	%rd19, %rd18, 3;
	add.s64 	%rd20, %rd13, %rd19;
	ld.global.f64 	%fd5, [%rd20];
	add.f64 	%fd6, %fd2, %fd3;
	add.f64 	%fd7, %fd6, %fd5;
	add.f64 	%fd8, %fd4, %fd7;
	mul.f64 	%fd9, %fd1, %fd1;
	cvta.to.global.u64 	%rd21, %rd7;
	add.s64 	%rd22, %rd21, %rd14;
	ld.global.f64 	%fd10, [%rd22];
	fma.rn.f64 	%fd11, %fd9, %fd10, %fd8;
	mul.f64 	%fd12, %fd11, 0d3FD0000000000000;
	st.shared.f64 	[%r3], %fd12;
	bra.uni 	$L__BB0_8;
$L__BB0_7:
	mov.b64 	%rd23, 0;
	st.shared.u64 	[%r3], %rd23;
$L__BB0_8:
	bar.sync 	0;
	setp.gt.u32 	%p7, %r2, 31;
	@%p7 bra 	$L__BB0_11;
	ld.shared.f64 	%fd13, [%r3+256];
	ld.shared.f64 	%fd14, [%r3];
	add.f64 	%fd15, %fd13, %fd14;
	st.shared.f64 	[%r3], %fd15;
	bar.warp.sync 	-1;
	ld.shared.f64 	%fd16, [%r3+128];
	ld.shared.f64 	%fd17, [%r3];
	add.f64 	%fd18, %fd16, %fd17;
	st.shared.f64 	[%r3], %fd18;
	bar.warp.sync 	-1;
	ld.shared.f64 	%fd19, [%r3+64];
	ld.shared.f64 	%fd20, [%r3];
	add.f64 	%fd21, %fd19, %fd20;
	st.shared.f64 	[%r3], %fd21;
	bar.warp.sync 	-1;
	ld.shared.f64 	%fd22, [%r3+32];
	ld.shared.f64 	%fd23, [%r3];
	add.f64 	%fd24, %fd22, %fd23;
	st.shared.f64 	[%r3], %fd24;
	bar.warp.sync 	-1;
	ld.shared.f64 	%fd25, [%r3+16];
	ld.shared.f64 	%fd26, [%r3];
	add.f64 	%fd27, %fd25, %fd26;
	st.shared.f64 	[%r3], %fd27;
	bar.warp.sync 	-1;
	setp.ne.s32 	%p8, %r2, 0;
	@%p8 bra 	$L__BB0_11;
	ld.shared.f64 	%fd28, [_ZZ9reductionPdS_S_ldE4temp];
	ld.shared.f64 	%fd29, [_ZZ9reductionPdS_S_ldE4temp+8];
	add.f64 	%fd30, %fd28, %fd29;
	cvta.to.global.u64 	%rd24, %rd6;
	mul.wide.u32 	%rd25, %r1, 8;
	add.s64 	%rd26, %rd24, %rd25;
	st.global.f64 	[%rd26], %fd30;
$L__BB0_11:
	bar.sync 	0;
	setp.gt.u32 	%p9, %r2, 63;
	@%p9 bra 	$L__BB0_13;
	ld.shared.f64 	%fd31, [%r3+512];
	ld.shared.f64 	%fd32, [%r3];
	add.f64 	%fd33, %fd31, %fd32;
	st.shared.f64 	[%r3], %fd33;
$L__BB0_13:
	bar.sync 	0;
	setp.gt.u32 	%p10, %r2, 127;
	@%p10 bra 	$L__BB0_15;
	ld.shared.f64 	%fd34, [%r3+1024];
	ld.shared.f64 	%fd35, [%r3];
	add.f64 	%fd36, %fd34, %fd35;
	st.shared.f64 	[%r3], %fd36;
$L__BB0_15:
	bar.sync 	0;
	setp.gt.u32 	%p11, %r2, 255;
	@%p11 bra 	$L__BB0_17;
	ld.shared.f64 	%fd37, [%r3+2048];
	ld.shared.f64 	%fd38, [%r3];
	add.f64 	%fd39, %fd37, %fd38;
	st.shared.f64 	[%r3], %fd39;
$L__BB0_17:
	bar.sync 	0;
	setp.gt.u32 	%p12, %r2, 511;
	@%p12 bra 	$L__BB0_19;
	ld.shared.f64 	%fd40, [%r3+4096];
	ld.shared.f64 	%fd41, [%r3];
	add.f64 	%fd42, %fd40, %fd41;
	st.shared.f64 	[%r3], %fd42;
$L__BB0_19:
	ret;

}
	// .globl	_Z9jacobi_2dPdS_S_ld
.visible .entry _Z9jacobi_2dPdS_S_ld(
	.param .u64 .ptr .align 1 _Z9jacobi_2dPdS_S_ld_param_0,
	.param .u64 .ptr .align 1 _Z9jacobi_2dPdS_S_ld_param_1,
	.param .u64 .ptr .align 1 _Z9jacobi_2dPdS_S_ld_param_2,
	.param .u64 _Z9jacobi_2dPdS_S_ld_param_3,
	.param .f64 _Z9jacobi_2dPdS_S_ld_param_4
)
{
	.reg .pred 	%p<7>;
	.reg .b32 	%r<8>;
	.reg .b64 	%rd<26>;
	.reg .b64 	%fd<13>;

	ld.param.u64 	%rd6, [_Z9jacobi_2dPdS_S_ld_param_0];
	ld.param.u64 	%rd7, [_Z9jacobi_2dPdS_S_ld_param_1];
	ld.param.u64 	%rd8, [_Z9jacobi_2dPdS_S_ld_param_2];
	ld.param.u64 	%rd9, [_Z9jacobi_2dPdS_S_ld_param_3];
	ld.param.f64 	%fd1, [_Z9jacobi_2dPdS_S_ld_param_4];
	mov.u32 	%r1, %ctaid.x;
	mov.u32 	%r2, %ntid.x;
	mov.u32 	%r3, %tid.x;
	mad.lo.s32 	%r4, %r1, %r2, %r3;
	cvt.s64.s32 	%rd1, %r4;
	setp.lt.s64 	%p1, %rd1, %rd9;
	@%p1 bra 	$L__BB1_7;
	add.s64 	%rd2, %rd9, -1;
	mul.lo.s64 	%rd10, %rd2, %rd9;
	setp.le.s64 	%p2, %rd10, %rd1;
	@%p2 bra 	$L__BB1_7;
	or.b64  	%rd11, %rd1, %rd9;
	and.b64  	%rd12, %rd11, -4294967296;
	setp.ne.s64 	%p3, %rd12, 0;
	@%p3 bra 	$L__BB1_4;
	cvt.u32.u64 	%r5, %rd9;
	cvt.u32.u64 	%r6, %rd1;
	rem.u32 	%r7, %r6, %r5;
	cvt.u64.u32 	%rd25, %r7;
	bra.uni 	$L__BB1_5;
$L__BB1_4:
	rem.s64 	%rd25, %rd1, %rd9;
$L__BB1_5:
	setp.lt.s64 	%p4, %rd25, 1;
	setp.ge.s64 	%p5, %rd25, %rd2;
	or.pred  	%p6, %p4, %p5;
	@%p6 bra 	$L__BB1_7;
	cvta.to.global.u64 	%rd13, %rd8;
	shl.b64 	%rd14, %rd1, 3;
	add.s64 	%rd15, %rd13, %rd14;
	ld.global.f64 	%fd2, [%rd15+-8];
	ld.global.f64 	%fd3, [%rd15+8];
	shl.b64 	%rd16, %rd9, 3;
	add.s64 	%rd17, %rd15, %rd16;
	ld.global.f64 	%fd4, [%rd17];
	sub.s64 	%rd18, %rd1, %rd9;
	shl.b64 	%rd19, %rd18, 3;
	add.s64 	%rd20, %rd13, %rd19;
	ld.global.f64 	%fd5, [%rd20];
	add.f64 	%fd6, %fd2, %fd3;
	add.f64 	%fd7, %fd6, %fd5;
	add.f64 	%fd8, %fd4, %fd7;
	mul.f64 	%fd9, %fd1, %fd1;
	cvta.to.global.u64 	%rd21, %rd7;
	add.s64 	%rd22, %rd21, %rd14;
	ld.global.f64 	%fd10, [%rd22];
	fma.rn.f64 	%fd11, %fd9, %fd10, %fd8;
	mul.f64 	%fd12, %fd11, 0d3FD0000000000000;
	cvta.to.global.u64 	%rd23, %rd6;
	add.s64 	%rd24, %rd23, %rd14;
	st.global.f64 	[%rd24], %fd12;
$L__BB1_7:
	ret;

}


// ===== COMPILED SASS (sm_100) =====

	.target	sm_100

	.elftype	@"ET_EXEC"


//--------------------- .note.nv.tkinfo           --------------------------
	.section	.note.nv.tkinfo,"",@"SHT_NOTE"
	.sectionflags	@"SHF_NOTE_NV_TKINFO"
	.tkinfo
        /*0018*/ 	.word	0x00000002
        /*0030*/ 	.string	""
        /*0030*/ 	.string	"ptxas"
        /*0030*/ 	.string	"Cuda compilation tools, release 13.0, V13.0.88"
        /*0030*/ 	.string	"Build cuda_13.0.r13.0/compiler.36424714_0"
        /*0030*/ 	.string	"-arch sm_100 -m 64 "



//--------------------- .note.nv.cuinfo           --------------------------
	.section	.note.nv.cuinfo,"",@"SHT_NOTE"
	.sectionflags	@"SHF_NOTE_NV_CUINFO"
        /*0018*/ 	.short	0x0002
        /*001a*/ 	.short	0x0064
        /*001c*/ 	.short	0x0082
	.zero		2


//--------------------- .nv.info                  --------------------------
	.section	.nv.info,"",@"SHT_CUDA_INFO"
	.align	4


	//----- nvinfo : EIATTR_REGCOUNT
	.align		4
        /*0000*/ 	.byte	0x04, 0x2f
        /*0002*/ 	.short	(.L_1 - .L_0)
	.align		4
.L_0:
        /*0004*/ 	.word	index@(_Z9reductionPdS_S_ld)
        /*0008*/ 	.word	0x00000016


	//----- nvinfo : EIATTR_FRAME_SIZE
	.align		4
.L_1:
        /*000c*/ 	.byte	0x04, 0x11
        /*000e*/ 	.short	(.L_3 - .L_2)
	.align		4
.L_2:
        /*0010*/ 	.word	index@($__internal_1_$__cuda_sm20_rem_s64)
        /*0014*/ 	.word	0x00000000


	//----- nvinfo : EIATTR_FRAME_SIZE
	.align		4
.L_3:
        /*0018*/ 	.byte	0x04, 0x11
        /*001a*/ 	.short	(.L_5 - .L_4)
	.align		4
.L_4:
        /*001c*/ 	.word	index@(_Z9reductionPdS_S_ld)
        /*0020*/ 	.word	0x00000000


	//----- nvinfo : EIATTR_REGCOUNT
	.align		4
.L_5:
        /*0024*/ 	.byte	0x04, 0x2f
        /*0026*/ 	.short	(.L_7 - .L_6)
	.align		4
.L_6:
        /*0028*/ 	.word	index@(_Z9jacobi_2dPdS_S_ld)
        /*002c*/ 	.word	0x00000014


	//----- nvinfo : EIATTR_FRAME_SIZE
	.align		4
.L_7:
        /*0030*/ 	.byte	0x04, 0x11
        /*0032*/ 	.short	(.L_9 - .L_8)
	.align		4
.L_8:
        /*0034*/ 	.word	index@($__internal_0_$__cuda_sm20_rem_s64)
        /*0038*/ 	.word	0x00000000


	//----- nvinfo : EIATTR_FRAME_SIZE
	.align		4
.L_9:
        /*003c*/ 	.byte	0x04, 0x11
        /*003e*/ 	.short	(.L_11 - .L_10)
	.align		4
.L_10:
        /*0040*/ 	.word	index@(_Z9jacobi_2dPdS_S_ld)
        /*0044*/ 	.word	0x00000000


	//----- nvinfo : EIATTR_MIN_STACK_SIZE
	.align		4
.L_11:
        /*0048*/ 	.byte	0x04, 0x12
        /*004a*/ 	.short	(.L_13 - .L_12)
	.align		4
.L_12:
        /*004c*/ 	.word	index@(_Z9jacobi_2dPdS_S_ld)
        /*0050*/ 	.word	0x00000000


	//----- nvinfo : EIATTR_MIN_STACK_SIZE
	.align		4
.L_13:
        /*0054*/ 	.byte	0x04, 0x12
        /*0056*/ 	.short	(.L_15 - .L_14)
	.align		4
.L_14:
        /*0058*/ 	.word	index@(_Z9reductionPdS_S_ld)
        /*005c*/ 	.word	0x00000000
.L_15:


//--------------------- .nv.compat                --------------------------
	.section	.nv.compat,"",@"SHT_CUDA_COMPAT_INFO"
	.align	4
        /*0000*/ 	.byte	0x02, 0x09, 0x00, 0x00, 0x02, 0x02, 0x01, 0x00, 0x02, 0x05, 0x05, 0x00, 0x03, 0x07, 0x01, 0x01
        /*0010*/ 	.byte	0x02, 0x03, 0x00, 0x00, 0x02, 0x06, 0x01, 0x00, 0x04, 0x0b, 0x08, 0x00, 0x01, 0x00, 0x00, 0x00
        /*0020*/ 	.byte	0x00, 0x00, 0x00, 0x00


//--------------------- .nv.info._Z9jacobi_2dPdS_S_ld --------------------------
	.section	.nv.info._Z9jacobi_2dPdS_S_ld,"",@"SHT_CUDA_INFO"
	.sectionflags	@""
	.align	4


	//----- nvinfo : EIATTR_CUDA_API_VERSION
	.align		4
        /*0000*/ 	.byte	0x04, 0x37
        /*0002*/ 	.short	(.L_17 - .L_16)
.L_16:
        /*0004*/ 	.word	0x00000082


	//----- nvinfo : EIATTR_KPARAM_INFO
	.align		4
.L_17:
        /*0008*/ 	.byte	0x04, 0x17
        /*000a*/ 	.short	(.L_19 - .L_18)
.L_18:
        /*000c*/ 	.word	0x00000000
        /*0010*/ 	.short	0x0004
        /*0012*/ 	.short	0x0020
        /*0014*/ 	.byte	0x00, 0xf0, 0x21, 0x00


	//----- nvinfo : EIATTR_KPARAM_INFO
	.align		4
.L_19:
        /*0018*/ 	.byte	0x04, 0x17
        /*001a*/ 	.short	(.L_21 - .L_20)
.L_20:
        /*001c*/ 	.word	0x00000000
        /*0020*/ 	.short	0x0003
        /*0022*/ 	.short	0x0018
        /*0024*/ 	.byte	0x00, 0xf0, 0x21, 0x00


	//----- nvinfo : EIATTR_KPARAM_INFO
	.align		4
.L_21:
        /*0028*/ 	.byte	0x04, 0x17
        /*002a*/ 	.short	(.L_23 - .L_22)
.L_22:
        /*002c*/ 	.word	0x00000000
        /*0030*/ 	.short	0x0002
        /*0032*/ 	.short	0x0010
        /*0034*/ 	.byte	0x00, 0xf5, 0x21, 0x00


	//----- nvinfo : EIATTR_KPARAM_INFO
	.align		4
.L_23:
        /*0038*/ 	.byte	0x04, 0x17
        /*003a*/ 	.short	(.L_25 - .L_24)
.L_24:
        /*003c*/ 	.word	0x00000000
        /*0040*/ 	.short	0x0001
        /*0042*/ 	.short	0x0008
        /*0044*/ 	.byte	0x00, 0xf5, 0x21, 0x00


	//----- nvinfo : EIATTR_KPARAM_INFO
	.align		4
.L_25:
        /*0048*/ 	.byte	0x04, 0x17
        /*004a*/ 	.short	(.L_27 - .L_26)
.L_26:
        /*004c*/ 	.word	0x00000000
        /*0050*/ 	.short	0x0000
        /*0052*/ 	.short	0x0000
        /*0054*/ 	.byte	0x00, 0xf5, 0x21, 0x00


	//----- nvinfo : EIATTR_SPARSE_MMA_MASK
	.align		4
.L_27:
        /*0058*/ 	.byte	0x03, 0x50
        /*005a*/ 	.short	0x0000


	//----- nvinfo : EIATTR_MAXREG_COUNT
	.align		4
        /*005c*/ 	.byte	0x03, 0x1b
        /*005e*/ 	.short	0x00ff


	//----- nvinfo : EIATTR_MERCURY_ISA_VERSION
	.align		4
        /*0060*/ 	.byte	0x03, 0x5f
        /*0062*/ 	.short	0x0101


	//----- nvinfo : EIATTR_VRC_CTA_INIT_COUNT
	.align		4
        /*0064*/ 	.byte	0x02, 0x4a
	.zero		1
	.zero		1


	//----- nvinfo : EIATTR_EXIT_INSTR_OFFSETS
	.align		4
        /*0068*/ 	.byte	0x04, 0x1c
        /*006a*/ 	.short	(.L_29 - .L_28)


	//   ....[0]....
.L_28:
        /*006c*/ 	.word	0x00000090


	//   ....[1]....
        /*0070*/ 	.word	0x00000130


	//   ....[2]....
        /*0074*/ 	.word	0x00000350


	//   ....[3]....
        /*0078*/ 	.word	0x00000550


	//----- nvinfo : EIATTR_CRS_STACK_SIZE
	.align		4
.L_29:
        /*007c*/ 	.byte	0x04, 0x1e
        /*007e*/ 	.short	(.L_31 - .L_30)
.L_30:
        /*0080*/ 	.word	0x00000000


	//----- nvinfo : EIATTR_CBANK_PARAM_SIZE
	.align		4
.L_31:
        /*0084*/ 	.byte	0x03, 0x19
        /*0086*/ 	.short	0x0028


	//----- nvinfo : EIATTR_PARAM_CBANK
	.align		4
        /*0088*/ 	.byte	0x04, 0x0a
        /*008a*/ 	.short	(.L_33 - .L_32)
	.align		4
.L_32:
        /*008c*/ 	.word	index@(.nv.constant0._Z9jacobi_2dPdS_S_ld)
        /*0090*/ 	.short	0x0380
        /*0092*/ 	.short	0x0028


	//----- nvinfo : EIATTR_SW_WAR
	.align		4
.L_33:
        /*0094*/ 	.byte	0x04, 0x36
        /*0096*/ 	.short	(.L_35 - .L_34)
.L_34:
        /*0098*/ 	.word	0x00000008
.L_35:


//--------------------- .nv.info._Z9reductionPdS_S_ld --------------------------
	.section	.nv.info._Z9reductionPdS_S_ld,"",@"SHT_CUDA_INFO"
	.sectionflags	@""
	.align	4


	//----- nvinfo : EIATTR_CUDA_API_VERSION
	.align		4
        /*0000*/ 	.byte	0x04, 0x37
        /*0002*/ 	.short	(.L_37 - .L_36)
.L_36:
        /*0004*/ 	.word	0x00000082


	//----- nvinfo : EIATTR_KPARAM_INFO
	.align		4
.L_37:
        /*0008*/ 	.byte	0x04, 0x17
        /*000a*/ 	.short	(.L_39 - .L_38)
.L_38:
        /*000c*/ 	.word	0x00000000
        /*0010*/ 	.short	0x0004
        /*0012*/ 	.short	0x0020
        /*0014*/ 	.byte	0x00, 0xf0, 0x21, 0x00


	//----- nvinfo : EIATTR_KPARAM_INFO
	.align		4
.L_39:
        /*0018*/ 	.byte	0x04, 0x17
        /*001a*/ 	.short	(.L_41 - .L_40)
.L_40:
        /*001c*/ 	.word	0x00000000
        /*0020*/ 	.short	0x0003
        /*0022*/ 	.short	0x0018
        /*0024*/ 	.byte	0x00, 0xf0, 0x21, 0x00


	//----- nvinfo : EIATTR_KPARAM_INFO
	.align		4
.L_41:
        /*0028*/ 	.byte	0x04, 0x17
        /*002a*/ 	.short	(.L_43 - .L_42)
.L_42:
        /*002c*/ 	.word	0x00000000
        /*0030*/ 	.short	0x0002
        /*0032*/ 	.short	0x0010
        /*0034*/ 	.byte	0x00, 0xf5, 0x21, 0x00


	//----- nvinfo : EIATTR_KPARAM_INFO
	.align		4
.L_43:
        /*0038*/ 	.byte	0x04, 0x17
        /*003a*/ 	.short	(.L_45 - .L_44)
.L_44:
        /*003c*/ 	.word	0x00000000
        /*0040*/ 	.short	0x0001
        /*0042*/ 	.short	0x0008
        /*0044*/ 	.byte	0x00, 0xf5, 0x21, 0x00


	//----- nvinfo : EIATTR_KPARAM_INFO
	.align		4
.L_45:
        /*0048*/ 	.byte	0x04, 0x17
        /*004a*/ 	.short	(.L_47 - .L_46)
.L_46:
        /*004c*/ 	.word	0x00000000
        /*0050*/ 	.short	0x0000
        /*0052*/ 	.short	0x0000
        /*0054*/ 	.byte	0x00, 0xf5, 0x21, 0x00


	//----- nvinfo : EIATTR_SPARSE_MMA_MASK
	.align		4
.L_47:
        /*0058*/ 	.byte	0x03, 0x50
        /*005a*/ 	.short	0x0000


	//----- nvinfo : EIATTR_MAXREG_COUNT
	.align		4
        /*005c*/ 	.byte	0x03, 0x1b
        /*005e*/ 	.short	0x00ff


	//----- nvinfo : EIATTR_NUM_BARRIERS
	.align		4
        /*0060*/ 	.byte	0x02, 0x4c
        /*0062*/ 	.byte	0x01
	.zero		1


	//----- nvinfo : EIATTR_MERCURY_ISA_VERSION
	.align		4
        /*0064*/ 	.byte	0x03, 0x5f
        /*0066*/ 	.short	0x0101


	//----- nvinfo : EIATTR_COOP_GROUP_MASK_REGIDS
	.align		4
        /*0068*/ 	.byte	0x04, 0x29
        /*006a*/ 	.short	(.L_49 - .L_48)


	//   ....[0]....
.L_48:
        /*006c*/ 	.word	0xffffffff


	//   ....[1]....
        /*0070*/ 	.word	0xffffffff


	//   ....[2]....
        /*0074*/ 	.word	0xffffffff


	//   ....[3]....
        /*0078*/ 	.word	0xffffffff


	//   ....[4]....
        /*007c*/ 	.word	0xffffffff


	//   ....[5]....
        /*0080*/ 	.word	0x0500000a


	//   ....[6]....
        /*0084*/ 	.word	0x0500000a


	//   ....[7]....
        /*0088*/ 	.word	0x0500000a


	//   ....[8]....
        /*008c*/ 	.word	0x0500000a


	//   ....[9]....
        /*0090*/ 	.word	0x0500000a


	//----- nvinfo : EIATTR_COOP_GROUP_INSTR_OFFSETS
	.align		4
.L_49:
        /*0094*/ 	.byte	0x04, 0x28
        /*0096*/ 	.short	(.L_51 - .L_50)


	//   ....[0]....
.L_50:
        /*0098*/ 	.word	0x00000670


	//   ....[1]....
        /*009c*/ 	.word	0x000006c0


	//   ....[2]....
        /*00a0*/ 	.word	0x00000710


	//   ....[3]....
        /*00a4*/ 	.word	0x00000760


	//   ....[4]....
        /*00a8*/ 	.word	0x000007b0


	//   ....[5]....
        /*00ac*/ 	.word	0x00000a20


	//   ....[6]....
        /*00b0*/ 	.word	0x00000a90


	//   ....[7]....
        /*00b4*/ 	.word	0x00000b00


	//   ....[8]....
        /*00b8*/ 	.word	0x00000b80


	//   ....[9]....
        /*00bc*/ 	.word	0x00000c00


	//----- nvinfo : EIATTR_VRC_CTA_INIT_COUNT
	.align		4
.L_51:
        /*00c0*/ 	.byte	0x02, 0x4a
	.zero		1
	.zero		1


	//----- nvinfo : EIATTR_EXIT_INSTR_OFFSETS
	.align		4
        /*00c4*/ 	.byte	0x04, 0x1c
        /*00c6*/ 	.short	(.L_53 - .L_52)


	//   ....[0]....
.L_52:
        /*00c8*/ 	.word	0x000009a0


	//   ....[1]....
        /*00cc*/ 	.word	0x000009f0


	//----- nvinfo : EIATTR_CRS_STACK_SIZE
	.align		4
.L_53:
        /*00d0*/ 	.byte	0x04, 0x1e
        /*00d2*/ 	.short	(.L_55 - .L_54)
.L_54:
        /*00d4*/ 	.word	0x00000000


	//----- nvinfo : EIATTR_CBANK_PARAM_SIZE
	.align		4
.L_55:
        /*00d8*/ 	.byte	0x03, 0x19
        /*00da*/ 	.short	0x0028


	//----- nvinfo : EIATTR_PARAM_CBANK
	.align		4
        /*00dc*/ 	.byte	0x04, 0x0a
        /*00de*/ 	.short	(.L_57 - .L_56)
	.align		4
.L_56:
        /*00e0*/ 	.word	index@(.nv.constant0._Z9reductionPdS_S_ld)
        /*00e4*/ 	.short	0x0380
        /*00e6*/ 	.short	0x0028


	//----- nvinfo : EIATTR_SW_WAR
	.align		4
.L_57:
        /*00e8*/ 	.byte	0x04, 0x36
        /*00ea*/ 	.short	(.L_59 - .L_58)
.L_58:
        /*00ec*/ 	.word	0x00000008
.L_59:


//--------------------- .nv.callgraph             --------------------------
	.section	.nv.callgraph,"",@"SHT_CUDA_CALLGRAPH"
	.align	4
	.sectionentsize	8
	.align		4
        /*0000*/ 	.word	0x00000000
	.align		4
        /*0004*/ 	.word	0xffffffff
	.align		4
        /*0008*/ 	.word	0x00000000
	.align		4
        /*000c*/ 	.word	0xfffffffe
	.align		4
        /*0010*/ 	.word	0x00000000
	.align		4
        /*0014*/ 	.word	0xfffffffd
	.align		4
        /*0018*/ 	.word	0x00000000
	.align		4
        /*001c*/ 	.word	0xfffffffc


//--------------------- .text._Z9jacobi_2dPdS_S_ld --------------------------
	.section	.text._Z9jacobi_2dPdS_S_ld,"ax",@progbits
	.align	128
        .global         _Z9jacobi_2dPdS_S_ld
        .type           _Z9jacobi_2dPdS_S_ld,@function
        .size           _Z9jacobi_2dPdS_S_ld,(.L_x_20 - _Z9jacobi_2dPdS_S_ld)
        .other          _Z9jacobi_2dPdS_S_ld,@"STO_CUDA_ENTRY STV_DEFAULT"
_Z9jacobi_2dPdS_S_ld:
.text._Z9jacobi_2dPdS_S_ld:
[----:B------:R-:W-:Y:S01]  /*0000*/  LDC R1, c[0x0][0x37c] ;  /* 0x0000df00ff017b82 */ /* 0x000fe20000000800 */
[----:B------:R-:W0:Y:S07]  /*0010*/  S2R R0, SR_TID.X ;  /* 0x0000000000007919 */ /* 0x000e2e0000002100 */
[----:B------:R-:W0:Y:S01]  /*0020*/  S2UR UR4, SR_CTAID.X ;  /* 0x00000000000479c3 */ /* 0x000e220000002500 */
[----:B------:R-:W1:Y:S07]  /*0030*/  LDCU.64 UR10, c[0x0][0x398] ;  /* 0x00007300ff0a77ac */ /* 0x000e6e0008000a00 */
[----:B------:R-:W0:Y:S02]  /*0040*/  LDC R5, c[0x0][0x360] ;  /* 0x0000d800ff057b82 */ /* 0x000e240000000800 */
[----:B0-----:R-:W-:-:S05]  /*0050*/  IMAD R5, R5, UR4, R0 ;  /* 0x0000000405057c24 */ /* 0x001fca000f8e0200 */
[----:B-1----:R-:W-:Y:S02]  /*0060*/  ISETP.GE.U32.AND P0, PT, R5, UR10, PT ;  /* 0x0000000a05007c0c */ /* 0x002fe4000bf06070 */
[----:B------:R-:W-:-:S04]  /*0070*/  SHF.R.S32.HI R2, RZ, 0x1f, R5 ;  /* 0x0000001fff027819 */ /* 0x000fc80000011405 */
[----:B------:R-:W-:-:S13]  /*0080*/  ISETP.GE.AND.EX P0, PT, R2, UR11, PT, P0 ;  /* 0x0000000b02007c0c */ /* 0x000fda000bf06300 */
[----:B------:R-:W-:Y:S05]  /*0090*/  @!P0 EXIT ;  /* 0x000000000000894d */ /* 0x000fea0003800000 */
[----:B------:R-:W-:-:S04]  /*00a0*/  UIADD3 UR6, UP0, UPT, UR10, -0x1, URZ ;  /* 0xffffffff0a067890 */ /* 0x000fc8000ff1e0ff */
[----:B------:R-:W-:Y:S02]  /*00b0*/  UIADD3.X UR7, UPT, UPT, UR11, -0x1, URZ, UP0, !UPT ;  /* 0xffffffff0b077890 */ /* 0x000fe400087fe4ff */
[----:B------:R-:W-:Y:S02]  /*00c0*/  UIMAD.WIDE.U32 UR8, UR6, UR10, URZ ;  /* 0x0000000a060872a5 */ /* 0x000fe4000f8e00ff */
[----:B------:R-:W-:-:S04]  /*00d0*/  UIMAD UR4, UR7, UR10, URZ ;  /* 0x0000000a070472a4 */ /* 0x000fc8000f8e02ff */
[----:B------:R-:W-:Y:S01]  /*00e0*/  UIMAD UR4, UR6, UR11, UR4 ;  /* 0x0000000b060472a4 */ /* 0x000fe2000f8e0204 */
[----:B------:R-:W-:-:S03]  /*00f0*/  ISETP.LT.U32.AND P0, PT, R5, UR8, PT ;  /* 0x0000000805007c0c */ /* 0x000fc6000bf01070 */
[----:B------:R-:W-:-:S06]  /*0100*/  UIADD3 UR4, UPT, UPT, UR9, UR4, URZ ;  /* 0x0000000409047290 */ /* 0x000fcc000fffe0ff */
[----:B------:R-:W-:-:S05]  /*0110*/  IMAD.U32 R3, RZ, RZ, UR4 ;  /* 0x00000004ff037e24 */ /* 0x000fca000f8e00ff */
[----:B------:R-:W-:-:S13]  /*0120*/  ISETP.GT.AND.EX P0, PT, R3, R2, PT, P0 ;  /* 0x000000020300720c */ /* 0x000fda0003f04300 */
[----:B------:R-:W-:Y:S05]  /*0130*/  @!P0 EXIT ;  /* 0x000000000000894d */ /* 0x000fea0003800000 */
[----:B------:R-:W-:Y:S01]  /*0140*/  LOP3.LUT R0, R2, UR11, RZ, 0xfc, !PT ;  /* 0x0000000b02007c12 */ /* 0x000fe2000f8efcff */
[----:B------:R-:W-:Y:S03]  /*0150*/  BSSY.RECONVERGENT B0, `(.L_x_0) ;  /* 0x000001b000007945 */ /* 0x000fe60003800200 */
[----:B------:R-:W-:-:S13]  /*0160*/  ISETP.NE.U32.AND P0, PT, R0, RZ, PT ;  /* 0x000000ff0000720c */ /* 0x000fda0003f05070 */
[----:B------:R-:W-:Y:S05]  /*0170*/  @P0 BRA `(.L_x_1) ;  /* 0x0000000000500947 */ /* 0x000fea0003800000 */
[----:B------:R-:W0:Y:S01]  /*0180*/  I2F.U32.RP R0, UR10 ;  /* 0x0000000a00007d06 */ /* 0x000e220008209000 */
[----:B------:R-:W-:-:S07]  /*0190*/  ISETP.NE.U32.AND P1, PT, RZ, UR10, PT ;  /* 0x0000000aff007c0c */ /* 0x000fce000bf25070 */
[----:B0-----:R-:W0:Y:S02]  /*01a0*/  MUFU.RCP R0, R0 ;  /* 0x0000000000007308 */ /* 0x001e240000001000 */
[----:B0-----:R-:W-:-:S06]  /*01b0*/  VIADD R6, R0, 0xffffffe ;  /* 0x0ffffffe00067836 */ /* 0x001fcc0000000000 */
[----:B------:R0:W1:Y:S02]  /*01c0*/  F2I.FTZ.U32.TRUNC.NTZ R7, R6 ;  /* 0x0000000600077305 */ /* 0x000064000021f000 */
[----:B0-----:R-:W-:Y:S02]  /*01d0*/  IMAD.MOV.U32 R6, RZ, RZ, RZ ;  /* 0x000000ffff067224 */ /* 0x001fe400078e00ff */
[----:B-1----:R-:W-:-:S04]  /*01e0*/  IMAD.MOV R3, RZ, RZ, -R7 ;  /* 0x000000ffff037224 */ /* 0x002fc800078e0a07 */
[----:B------:R-:W-:-:S04]  /*01f0*/  IMAD R3, R3, UR10, RZ ;  /* 0x0000000a03037c24 */ /* 0x000fc8000f8e02ff */
[----:B------:R-:W-:-:S04]  /*0200*/  IMAD.HI.U32 R4, R7, R3, R6 ;  /* 0x0000000307047227 */ /* 0x000fc800078e0006 */
[----:B------:R-:W-:Y:S02]  /*0210*/  IMAD.MOV.U32 R7, RZ, RZ, RZ ;  /* 0x000000ffff077224 */ /* 0x000fe400078e00ff */
[----:B------:R-:W-:-:S04]  /*0220*/  IMAD.HI.U32 R4, R4, R5, RZ ;  /* 0x0000000504047227 */ /* 0x000fc800078e00ff */
[----:B------:R-:W-:-:S04]  /*0230*/  IMAD.MOV R4, RZ, RZ, -R4 ;  /* 0x000000ffff047224 */ /* 0x000fc800078e0a04 */
[----:B------:R-:W-:-:S05]  /*0240*/  IMAD R3, R4, UR10, R5 ;  /* 0x0000000a04037c24 */ /* 0x000fca000f8e0205 */
[----:B------:R-:W-:-:S13]  /*0250*/  ISETP.GE.U32.AND P0, PT, R3, UR10, PT ;  /* 0x0000000a03007c0c */ /* 0x000fda000bf06070 */
[----:B------:R-:W-:-:S05]  /*0260*/  @P0 VIADD R3, R3, -UR10 ;  /* 0x8000000a03030c36 */ /* 0x000fca0008000000 */
[----:B------:R-:W-:-:S13]  /*0270*/  ISETP.GE.U32.AND P0, PT, R3, UR10, PT ;  /* 0x0000000a03007c0c */ /* 0x000fda000bf06070 */
[----:B------:R-:W-:Y:S01]  /*0280*/  @P0 VIADD R3, R3, -UR10 ;  /* 0x8000000a03030c36 */ /* 0x000fe20008000000 */
[----:B------:R-:W-:-:S05]  /*0290*/  @!P1 LOP3.LUT R3, RZ, UR10, RZ, 0x33, !PT ;  /* 0x0000000aff039c12 */ /* 0x000fca000f8e33ff */
[----:B------:R-:W-:Y:S01]  /*02a0*/  IMAD.MOV.U32 R6, RZ, RZ, R3 ;  /* 0x000000ffff067224 */ /* 0x000fe200078e0003 */
[----:B------:R-:W-:Y:S06]  /*02b0*/  BRA `(.L_x_2) ;  /* 0x0000000000107947 */ /* 0x000fec0003800000 */
.L_x_1:
[----:B------:R-:W-:-:S07]  /*02c0*/  MOV R0, 0x2e0 ;  /* 0x000002e000007802 */ /* 0x000fce0000000f00 */
[----:B------:R-:W-:Y:S05]  /*02d0*/  CALL.REL.NOINC `($__internal_0_$__cuda_sm20_rem_s64) ;  /* 0x0000000000a07944 */ /* 0x000fea0003c00000 */
[----:B------:R-:W-:Y:S02]  /*02e0*/  IMAD.MOV.U32 R6, RZ, RZ, R3 ;  /* 0x000000ffff067224 */ /* 0x000fe400078e0003 */
[----:B------:R-:W-:-:S07]  /*02f0*/  IMAD.MOV.U32 R7, RZ, RZ, R4 ;  /* 0x000000ffff077224 */ /* 0x000fce00078e0004 */
.L_x_2:
[----:B------:R-:W-:Y:S05]  /*0300*/  BSYNC.RECONVERGENT B0 ;  /* 0x0000000000007941 */ /* 0x000fea0003800200 */
.L_x_0:
[C---:B------:R-:W-:Y:S02]  /*0310*/  ISETP.GE.U32.AND P0, PT, R6.reuse, UR6, PT ;  /* 0x0000000606007c0c */ /* 0x040fe4000bf06070 */
[----:B------:R-:W-:Y:S02]  /*0320*/  ISETP.LT.U32.AND P1, PT, R6, 0x1, PT ;  /* 0x000000010600780c */ /* 0x000fe40003f21070 */
[----:B------:R-:W-:-:S04]  /*0330*/  ISETP.GE.AND.EX P0, PT, R7, UR7, PT, P0 ;  /* 0x0000000707007c0c */ /* 0x000fc8000bf06300 */
[----:B------:R-:W-:-:S13]  /*0340*/  ISETP.LT.OR.EX P0, PT, R7, RZ, P0, P1 ;  /* 0x000000ff0700720c */ /* 0x000fda0000701710 */
[----:B------:R-:W-:Y:S05]  /*0350*/  @P0 EXIT ;  /* 0x000000000000094d */ /* 0x000fea0003800000 */
[----:B------:R-:W0:Y:S01]  /*0360*/  LDC.64 R10, c[0x0][0x390] ;  /* 0x0000e400ff0a7b82 */ /* 0x000e220000000a00 */
[----:B------:R-:W1:Y:S01]  /*0370*/  LDCU.64 UR4, c[0x0][0x358] ;  /* 0x00006b00ff0477ac */ /* 0x000e620008000a00 */
[C---:B------:R-:W-:Y:S01]  /*0380*/  IMAD.SHL.U32 R3, R5.reuse, 0x8, RZ ;  /* 0x0000000805037824 */ /* 0x040fe200078e00ff */
[----:B------:R-:W-:Y:S01]  /*0390*/  SHF.L.U64.HI R0, R5, 0x3, R2 ;  /* 0x0000000305007819 */ /* 0x000fe20000010202 */
[----:B------:R-:W2:Y:S04]  /*03a0*/  LDCU.128 UR8, c[0x0][0x380] ;  /* 0x00007000ff0877ac */ /* 0x000ea80008000c00 */
[----:B------:R-:W3:Y:S08]  /*03b0*/  LDC.64 R12, c[0x0][0x398] ;  /* 0x0000e600ff0c7b82 */ /* 0x000ef00000000a00 */
[----:B------:R-:W4:Y:S01]  /*03c0*/  LDC.64 R16, c[0x0][0x3a0] ;  /* 0x0000e800ff107b82 */ /* 0x000f220000000a00 */
[----:B0-----:R-:W-:-:S05]  /*03d0*/  IADD3 R14, P0, PT, R3, R10, RZ ;  /* 0x0000000a030e7210 */ /* 0x001fca0007f1e0ff */
[----:B------:R-:W-:Y:S01]  /*03e0*/  IMAD.X R15, R0, 0x1, R11, P0 ;  /* 0x00000001000f7824 */ /* 0x000fe200000e060b */
[----:B---3--:R-:W-:-:S04]  /*03f0*/  IADD3 R8, P1, PT, R5, -R12, RZ ;  /* 0x8000000c05087210 */ /* 0x008fc80007f3e0ff */
[----:B-1----:R-:W3:Y:S01]  /*0400*/  LDG.E.64 R4, desc[UR4][R14.64+-0x8] ;  /* 0xfffff8040e047981 */ /* 0x002ee2000c1e1b00 */
[----:B------:R-:W-:Y:S01]  /*0410*/  LEA R10, P0, R8, R10, 0x3 ;  /* 0x0000000a080a7211 */ /* 0x000fe200078018ff */
[----:B------:R-:W-:Y:S02]  /*0420*/  IMAD.X R2, R2, 0x1, ~R13, P1 ;  /* 0x0000000102027824 */ /* 0x000fe400008e0e0d */
[----:B------:R-:W3:Y:S03]  /*0430*/  LDG.E.64 R6, desc[UR4][R14.64+0x8] ;  /* 0x000008040e067981 */ /* 0x000ee6000c1e1b00 */
[----:B------:R-:W-:Y:S02]  /*0440*/  LEA.HI.X R11, R8, R11, R2, 0x3, P0 ;  /* 0x0000000b080b7211 */ /* 0x000fe400000f1c02 */
[----:B------:R-:W-:-:S04]  /*0450*/  LEA R8, P0, R12, R14, 0x3 ;  /* 0x0000000e0c087211 */ /* 0x000fc800078018ff */
[----:B------:R-:W5:Y:S01]  /*0460*/  LDG.E.64 R10, desc[UR4][R10.64] ;  /* 0x000000040a0a7981 */ /* 0x000f62000c1e1b00 */
[----:B------:R-:W-:Y:S02]  /*0470*/  LEA.HI.X R9, R12, R15, R13, 0x3, P0 ;  /* 0x0000000f0c097211 */ /* 0x000fe400000f1c0d */
[----:B--2---:R-:W-:-:S04]  /*0480*/  IADD3 R12, P0, PT, R3, UR10, RZ ;  /* 0x0000000a030c7c10 */ /* 0x004fc8000ff1e0ff */
[----:B------:R-:W2:Y:S01]  /*0490*/  LDG.E.64 R8, desc[UR4][R8.64] ;  /* 0x0000000408087981 */ /* 0x000ea2000c1e1b00 */
[----:B------:R-:W-:-:S06]  /*04a0*/  IADD3.X R13, PT, PT, R0, UR11, RZ, P0, !PT ;  /* 0x0000000b000d7c10 */ /* 0x000fcc00087fe4ff */
[----:B------:R-:W2:Y:S01]  /*04b0*/  LDG.E.64 R12, desc[UR4][R12.64] ;  /* 0x000000040c0c7981 */ /* 0x000ea2000c1e1b00 */
[----:B------:R-:W-:-:S04]  /*04c0*/  IADD3 R2, P0, PT, R3, UR8, RZ ;  /* 0x0000000803027c10 */ /* 0x000fc8000ff1e0ff */
[----:B------:R-:W-:Y:S01]  /*04d0*/  IADD3.X R3, PT, PT, R0, UR9, RZ, P0, !PT ;  /* 0x0000000900037c10 */ /* 0x000fe200087fe4ff */
[----:B---3--:R-:W-:Y:S02]  /*04e0*/  DADD R4, R4, R6 ;  /* 0x0000000004047229 */ /* 0x008fe40000000006 */
[----:B----4-:R-:W-:-:S06]  /*04f0*/  DMUL R6, R16, R16 ;  /* 0x0000001010067228 */ /* 0x010fcc0000000000 */
[----:B-----5:R-:W-:-:S08]  /*0500*/  DADD R4, R10, R4 ;  /* 0x000000000a047229 */ /* 0x020fd00000000004 */
[----:B--2---:R-:W-:-:S08]  /*0510*/  DADD R4, R8, R4 ;  /* 0x0000000008047229 */ /* 0x004fd00000000004 */
[----:B------:R-:W-:-:S08]  /*0520*/  DFMA R4, R6, R12, R4 ;  /* 0x0000000c0604722b */ /* 0x000fd00000000004 */
[----:B------:R-:W-:-:S07]  /*0530*/  DMUL R4, R4, 0.25 ;  /* 0x3fd0000004047828 */ /* 0x000fce0000000000 */
[----:B------:R-:W-:Y:S01]  /*0540*/  STG.E.64 desc[UR4][R2.64], R4 ;  /* 0x0000000402007986 */ /* 0x000fe2000c101b04 */
[----:B------:R-:W-:Y:S05]  /*0550*/  EXIT ;  /* 0x000000000000794d */ /* 0x000fea0003800000 */
        .weak           $__internal_0_$__cuda_sm20_rem_s64
        .type           $__internal_0_$__cuda_sm20_rem_s64,@function
        .size           $__internal_0_$__cuda_sm20_rem_s64,(.L_x_20 - $__internal_0_$__cuda_sm20_rem_s64)
$__internal_0_$__cuda_sm20_rem_s64:
[----:B------:R-:W0:Y:S02]  /*0560*/  LDCU.64 UR8, c[0x0][0x398] ;  /* 0x00007300ff0877ac */ /* 0x000e240008000a00 */
[----:B0-----:R-:W-:Y:S02]  /*0570*/  UIADD3 UR4, UP1, UPT, URZ, -UR8, URZ ;  /* 0x80000008ff047290 */ /* 0x001fe4000ff3e0ff */
[----:B------:R-:W-:Y:S02]  /*0580*/  UISETP.GE.AND UP0, UPT, UR9, URZ, UPT ;  /* 0x000000ff0900728c */ /* 0x000fe4000bf06270 */
[----:B------:R-:W-:Y:S02]  /*0590*/  UIADD3.X UR5, UPT, UPT, URZ, ~UR9, URZ, UP1, !UPT ;  /* 0x80000009ff057290 */ /* 0x000fe40008ffe4ff */
[----:B------:R-:W-:Y:S02]  /*05a0*/  USEL UR4, UR4, UR8, !UP0 ;  /* 0x0000000804047287 */ /* 0x000fe4000c000000 */
[----:B------:R-:W-:-:S09]  /*05b0*/  USEL UR5, UR5, UR9, !UP0 ;  /* 0x0000000905057287 */ /* 0x000fd2000c000000 */
[----:B------:R-:W0:Y:S08]  /*05c0*/  I2F.U64.RP R3, UR4 ;  /* 0x0000000400037d12 */ /* 0x000e300008309000 */
[----:B0-----:R-:W0:Y:S02]  /*05d0*/  MUFU.RCP R3, R3 ;  /* 0x0000000300037308 */ /* 0x001e240000001000 */
[----:B0-----:R-:W-:-:S06]  /*05e0*/  VIADD R6, R3, 0x1ffffffe ;  /* 0x1ffffffe03067836 */ /* 0x001fcc0000000000 */
[----:B------:R-:W0:Y:S02]  /*05f0*/  F2I.U64.TRUNC R6, R6 ;  /* 0x0000000600067311 */ /* 0x000e24000020d800 */
[----:B0-----:R-:W-:-:S04]  /*0600*/  IMAD.WIDE.U32 R8, R6, UR4, RZ ;  /* 0x0000000406087c25 */ /* 0x001fc8000f8e00ff */
[----:B------:R-:W-:Y:S01]  /*0610*/  IMAD R9, R6, UR5, R9 ;  /* 0x0000000506097c24 */ /* 0x000fe2000f8e0209 */
[----:B------:R-:W-:-:S03]  /*0620*/  IADD3 R11, P0, PT, RZ, -R8, RZ ;  /* 0x80000008ff0b7210 */ /* 0x000fc60007f1e0ff */
[----:B------:R-:W-:Y:S02]  /*0630*/  IMAD R9, R7, UR4, R9 ;  /* 0x0000000407097c24 */ /* 0x000fe4000f8e0209 */
[----:B------:R-:W-:-:S04]  /*0640*/  IMAD.HI.U32 R8, R6, R11, RZ ;  /* 0x0000000b06087227 */ /* 0x000fc800078e00ff */
[----:B------:R-:W-:Y:S02]  /*0650*/  IMAD.X R13, RZ, RZ, ~R9, P0 ;  /* 0x000000ffff0d7224 */ /* 0x000fe400000e0e09 */
[----:B------:R-:W-:Y:S02]  /*0660*/  IMAD.MOV.U32 R9, RZ, RZ, R6 ;  /* 0x000000ffff097224 */ /* 0x000fe400078e0006 */
[-C--:B------:R-:W-:Y:S02]  /*0670*/  IMAD R15, R7, R13.reuse, RZ ;  /* 0x0000000d070f7224 */ /* 0x080fe400078e02ff */
[----:B------:R-:W-:-:S04]  /*0680*/  IMAD.WIDE.U32 R8, P0, R6, R13, R8 ;  /* 0x0000000d06087225 */ /* 0x000fc80007800008 */
[----:B------:R-:W-:-:S04]  /*0690*/  IMAD.HI.U32 R3, R7, R13, RZ ;  /* 0x0000000d07037227 */ /* 0x000fc800078e00ff */
[----:B------:R-:W-:-:S04]  /*06a0*/  IMAD.HI.U32 R8, P1, R7, R11, R8 ;  /* 0x0000000b07087227 */ /* 0x000fc80007820008 */
[----:B------:R-:W-:Y:S01]  /*06b0*/  IMAD.X R3, R3, 0x1, R7, P0 ;  /* 0x0000000103037824 */ /* 0x000fe200000e0607 */
[----:B------:R-:W-:-:S04]  /*06c0*/  IADD3 R9, P2, PT, R15, R8, RZ ;  /* 0x000000080f097210 */ /* 0x000fc80007f5e0ff */
[----:B------:R-:W-:Y:S01]  /*06d0*/  IADD3.X R3, PT, PT, RZ, RZ, R3, P2, P1 ;  /* 0x000000ffff037210 */ /* 0x000fe200017e2403 */
[----:B------:R-:W-:Y:S01]  /*06e0*/  IMAD.WIDE.U32 R6, R9, UR4, RZ ;  /* 0x0000000409067c25 */ /* 0x000fe2000f8e00ff */
[----:B------:R-:W-:-:S03]  /*06f0*/  ISETP.GE.AND P1, PT, R2, RZ, PT ;  /* 0x000000ff0200720c */ /* 0x000fc60003f26270 */
[----:B------:R-:W-:Y:S01]  /*0700*/  IMAD R4, R9, UR5, R7 ;  /* 0x0000000509047c24 */ /* 0x000fe2000f8e0207 */
[----:B------:R-:W-:-:S03]  /*0710*/  IADD3 R7, P0, PT, RZ, -R6, RZ ;  /* 0x80000006ff077210 */ /* 0x000fc60007f1e0ff */
[----:B------:R-:W-:Y:S02]  /*0720*/  IMAD R4, R3, UR4, R4 ;  /* 0x0000000403047c24 */ /* 0x000fe4000f8e0204 */
[----:B------:R-:W-:-:S04]  /*0730*/  IMAD.HI.U32 R8, R9, R7, RZ ;  /* 0x0000000709087227 */ /* 0x000fc800078e00ff */
[----:B------:R-:W-:Y:S01]  /*0740*/  IMAD.X R6, RZ, RZ, ~R4, P0 ;  /* 0x000000ffff067224 */ /* 0x000fe200000e0e04 */
[----:B------:R-:W-:-:S03]  /*0750*/  IADD3 R4, P4, PT, RZ, -R5, RZ ;  /* 0x80000005ff047210 */ /* 0x000fc60007f9e0ff */
[----:B------:R-:W-:-:S04]  /*0760*/  IMAD.WIDE.U32 R8, P0, R9, R6, R8 ;  /* 0x0000000609087225 */ /* 0x000fc80007800008 */
[C---:B------:R-:W-:Y:S02]  /*0770*/  IMAD R10, R3.reuse, R6, RZ ;  /* 0x00000006030a7224 */ /* 0x040fe400078e02ff */
[----:B------:R-:W-:Y:S01]  /*0780*/  IMAD.HI.U32 R9, P2, R3, R7, R8 ;  /* 0x0000000703097227 */ /* 0x000fe20007840008 */
[----:B------:R-:W-:-:S03]  /*0790*/  SEL R8, R4, R5, !P1 ;  /* 0x0000000504087207 */ /* 0x000fc60004800000 */
[----:B------:R-:W-:Y:S01]  /*07a0*/  IMAD.HI.U32 R6, R3, R6, RZ ;  /* 0x0000000603067227 */ /* 0x000fe200078e00ff */
[----:B------:R-:W-:-:S03]  /*07b0*/  IADD3 R9, P3, PT, R10, R9, RZ ;  /* 0x000000090a097210 */ /* 0x000fc60007f7e0ff */
[----:B------:R-:W-:Y:S02]  /*07c0*/  IMAD.X R7, RZ, RZ, ~R2, P4 ;  /* 0x000000ffff077224 */ /* 0x000fe400020e0e02 */
[----:B------:R-:W-:Y:S02]  /*07d0*/  IMAD.X R3, R6, 0x1, R3, P0 ;  /* 0x0000000106037824 */ /* 0x000fe400000e0603 */
[----:B------:R-:W-:Y:S01]  /*07e0*/  IMAD.HI.U32 R6, R9, R8, RZ ;  /* 0x0000000809067227 */ /* 0x000fe200078e00ff */
[----:B------:R-:W-:Y:S02]  /*07f0*/  SEL R10, R7, R2, !P1 ;  /* 0x00000002070a7207 */ /* 0x000fe40004800000 */
[----:B------:R-:W-:Y:S01]  /*0800*/  IADD3.X R3, PT, PT, RZ, RZ, R3, P3, P2 ;  /* 0x000000ffff037210 */ /* 0x000fe20001fe4403 */
[----:B------:R-:W-:Y:S02]  /*0810*/  IMAD.MOV.U32 R7, RZ, RZ, RZ ;  /* 0x000000ffff077224 */ /* 0x000fe400078e00ff */
[----:B------:R-:W-:-:S04]  /*0820*/  IMAD.WIDE.U32 R6, R9, R10, R6 ;  /* 0x0000000a09067225 */ /* 0x000fc800078e0006 */
[C---:B------:R-:W-:Y:S02]  /*0830*/  IMAD R9, R3.reuse, R10, RZ ;  /* 0x0000000a03097224 */ /* 0x040fe400078e02ff */
[----:B------:R-:W-:-:S04]  /*0840*/  IMAD.HI.U32 R6, P0, R3, R8, R6 ;  /* 0x0000000803067227 */ /* 0x000fc80007800006 */
[----:B------:R-:W-:Y:S01]  /*0850*/  IMAD.HI.U32 R3, R3, R10, RZ ;  /* 0x0000000a03037227 */ /* 0x000fe200078e00ff */
[----:B------:R-:W-:-:S03]  /*0860*/  IADD3 R9, P2, PT, R9, R6, RZ ;  /* 0x0000000609097210 */ /* 0x000fc60007f5e0ff */
[----:B------:R-:W-:Y:S02]  /*0870*/  IMAD.X R3, RZ, RZ, R3, P0 ;  /* 0x000000ffff037224 */ /* 0x000fe400000e0603 */
[----:B------:R-:W-:-:S04]  /*0880*/  IMAD.WIDE.U32 R6, R9, UR4, RZ ;  /* 0x0000000409067c25 */ /* 0x000fc8000f8e00ff */
[----:B------:R-:W-:Y:S02]  /*0890*/  IMAD.X R3, RZ, RZ, R3, P2 ;  /* 0x000000ffff037224 */ /* 0x000fe400010e0603 */
[----:B------:R-:W-:Y:S01]  /*08a0*/  IMAD R4, R9, UR5, R7 ;  /* 0x0000000509047c24 */ /* 0x000fe2000f8e0207 */
[----:B------:R-:W-:-:S03]  /*08b0*/  IADD3 R9, P2, PT, -R6, R8, RZ ;  /* 0x0000000806097210 */ /* 0x000fc60007f5e1ff */
[----:B------:R-:W-:Y:S01]  /*08c0*/  IMAD R3, R3, UR4, R4 ;  /* 0x0000000403037c24 */ /* 0x000fe2000f8e0204 */
[----:B------:R-:W-:-:S03]  /*08d0*/  ISETP.GE.U32.AND P0, PT, R9, UR4, PT ;  /* 0x0000000409007c0c */ /* 0x000fc6000bf06070 */
[----:B------:R-:W-:Y:S01]  /*08e0*/  IMAD.X R4, R10, 0x1, ~R3, P2 ;  /* 0x000000010a047824 */ /* 0x000fe200010e0e03 */
[----:B------:R-:W-:-:S04]  /*08f0*/  IADD3 R6, P2, PT, R9, -UR4, RZ ;  /* 0x8000000409067c10 */ /* 0x000fc8000ff5e0ff */
[C---:B------:R-:W-:Y:S02]  /*0900*/  ISETP.GE.U32.AND.EX P0, PT, R4.reuse, UR5, PT, P0 ;  /* 0x0000000504007c0c */ /* 0x040fe4000bf06100 */
[----:B------:R-:W-:Y:S02]  /*0910*/  IADD3.X R7, PT, PT, R4, ~UR5, RZ, P2, !PT ;  /* 0x8000000504077c10 */ /* 0x000fe400097fe4ff */
[----:B------:R-:W-:Y:S02]  /*0920*/  SEL R6, R6, R9, P0 ;  /* 0x0000000906067207 */ /* 0x000fe40000000000 */
[----:B------:R-:W-:Y:S02]  /*0930*/  SEL R7, R7, R4, P0 ;  /* 0x0000000407077207 */ /* 0x000fe40000000000 */
[C---:B------:R-:W-:Y:S02]  /*0940*/  ISETP.GE.U32.AND P0, PT, R6.reuse, UR4, PT ;  /* 0x0000000406007c0c */ /* 0x040fe4000bf06070 */
[----:B------:R-:W-:-:S02]  /*0950*/  IADD3 R3, P2, PT, R6, -UR4, RZ ;  /* 0x8000000406037c10 */ /* 0x000fc4000ff5e0ff */
[C---:B------:R-:W-:Y:S02]  /*0960*/  ISETP.GE.U32.AND.EX P0, PT, R7.reuse, UR5, PT, P0 ;  /* 0x0000000507007c0c */ /* 0x040fe4000bf06100 */
[----:B------:R-:W-:Y:S02]  /*0970*/  IADD3.X R4, PT, PT, R7, ~UR5, RZ, P2, !PT ;  /* 0x8000000507047c10 */ /* 0x000fe400097fe4ff */
[----:B------:R-:W-:Y:S02]  /*0980*/  SEL R3, R3, R6, P0 ;  /* 0x0000000603037207 */ /* 0x000fe40000000000 */
[----:B------:R-:W-:Y:S02]  /*0990*/  SEL R4, R4, R7, P0 ;  /* 0x0000000704047207 */ /* 0x000fe40000000000 */
[----:B------:R-:W-:Y:S02]  /*09a0*/  IADD3 R6, P2, PT, RZ, -R3, RZ ;  /* 0x80000003ff067210 */ /* 0x000fe40007f5e0ff */
[----:B------:R-:W-:-:S02]  /*09b0*/  ISETP.NE.U32.AND P0, PT, RZ, UR8, PT ;  /* 0x00000008ff007c0c */ /* 0x000fc4000bf05070 */
[----:B------:R-:W-:Y:S01]  /*09c0*/  SEL R3, R6, R3, !P1 ;  /* 0x0000000306037207 */ /* 0x000fe20004800000 */
[----:B------:R-:W-:Y:S01]  /*09d0*/  IMAD.X R7, RZ, RZ, ~R4, P2 ;  /* 0x000000ffff077224 */ /* 0x000fe200010e0e04 */
[----:B------:R-:W-:Y:S01]  /*09e0*/  ISETP.NE.AND.EX P0, PT, RZ, UR9, PT, P0 ;  /* 0x00000009ff007c0c */ /* 0x000fe2000bf05300 */
[----:B------:R-:W-:-:S03]  /*09f0*/  IMAD.MOV.U32 R6, RZ, RZ, R0 ;  /* 0x000000ffff067224 */ /* 0x000fc600078e0000 */
[----:B------:R-:W-:Y:S01]  /*0a00*/  SEL R4, R7, R4, !P1 ;  /* 0x0000000407047207 */ /* 0x000fe20004800000 */
[----:B------:R-:W-:Y:S01]  /*0a10*/  IMAD.MOV.U32 R7, RZ, RZ, 0x0 ;  /* 0x00000000ff077424 */ /* 0x000fe200078e00ff */
[----:B------:R-:W-:Y:S02]  /*0a20*/  SEL R3, R3, 0xffffffff, P0 ;  /* 0xffffffff03037807 */ /* 0x000fe40000000000 */
[----:B------:R-:W-:Y:S01]  /*0a30*/  SEL R4, R4, 0xffffffff, P0 ;  /* 0xffffffff04047807 */ /* 0x000fe20000000000 */
[----:B------:R-:W-:Y:S06]  /*0a40*/  RET.REL.NODEC R6 `(_Z9jacobi_2dPdS_S_ld) ;  /* 0xfffffff4066c7950 */ /* 0x000fec0003c3ffff */
.L_x_3:
[----:B------:R-:W-:-:S00]  /*0a50*/  BRA `(.L_x_3) ;  /* 0xfffffffc00fc7947 */ /* 0x000fc0000383ffff */
[----:B------:R-:W-:-:S00]  /*0a60*/  NOP ;  /* 0x0000000000007918 */ /* 0x000fc00000000000 */
        /* <DEDUP_REMOVED lines=9> */
.L_x_20:


//--------------------- .text._Z9reductionPdS_S_ld --------------------------
	.section	.text._Z9reductionPdS_S_ld,"ax",@progbits
	.align	128
        .global         _Z9reductionPdS_S_ld
        .type           _Z9reductionPdS_S_ld,@function
        .size           _Z9reductionPdS_S_ld,(.L_x_21 - _Z9reductionPdS_S_ld)
        .other          _Z9reductionPdS_S_ld,@"STO_CUDA_ENTRY STV_DEFAULT"
_Z9reductionPdS_S_ld:
.text._Z9reductionPdS_S_ld:
[----:B------:R-:W-:Y:S01]  /*0000*/  LDC R1, c[0x0][0x37c] ;  /* 0x0000df00ff017b82 */ /* 0x000fe20000000800 */
[----:B------:R-:W0:Y:S07]  /*0010*/  S2R R0, SR_CTAID.X ;  /* 0x0000000000007919 */ /* 0x000e2e0000002500 */
[----:B------:R-:W1:Y:S01]  /*0020*/  LDC.64 R8, c[0x0][0x398] ;  /* 0x0000e600ff087b82 */ /* 0x000e620000000a00 */
[----:B------:R-:W0:Y:S01]  /*0030*/  LDCU UR4, c[0x0][0x360] ;  /* 0x00006c00ff0477ac */ /* 0x000e220008000800 */
[----:B------:R-:W-:Y:S01]  /*0040*/  BSSY.RECONVERGENT B0, `(.L_x_4) ;  /* 0x0000058000007945 */ /* 0x000fe20003800200 */
[----:B------:R-:W0:Y:S03]  /*0050*/  S2R R3, SR_TID.X ;  /* 0x0000000000037919 */ /* 0x000e260000002100 */
[----:B------:R-:W-:Y:S01]  /*0060*/  BSSY.RELIABLE B1, `(.L_x_5) ;  /* 0x0000054000017945 */ /* 0x000fe20003800100 */
[----:B------:R-:W2:Y:S01]  /*0070*/  LDCU.64 UR6, c[0x0][0x358] ;  /* 0x00006b00ff0677ac */ /* 0x000ea20008000a00 */
[----:B------:R-:W3:Y:S01]  /*0080*/  S2UR UR5, SR_CgaCtaId ;  /* 0x00000000000579c3 */ /* 0x000ee20000008800 */
[----:B0-----:R-:W-:Y:S01]  /*0090*/  IMAD R5, R0, UR4, R3 ;  /* 0x0000000400057c24 */ /* 0x001fe2000f8e0203 */
[----:B------:R-:W-:-:S02]  /*00a0*/  UMOV UR4, 0x400 ;  /* 0x0000040000047882 */ /* 0x000fc40000000000 */
[----:B---3--:R-:W-:Y:S02]  /*00b0*/  ULEA UR4, UR5, UR4, 0x18 ;  /* 0x0000000405047291 */ /* 0x008fe4000f8ec0ff */
[----:B------:R-:W-:Y:S02]  /*00c0*/  SHF.R.S32.HI R4, RZ, 0x1f, R5 ;  /* 0x0000001fff047819 */ /* 0x000fe40000011405 */
[----:B-1----:R-:W-:Y:S02]  /*00d0*/  ISETP.GE.U32.AND P0, PT, R5, R8, PT ;  /* 0x000000080500720c */ /* 0x002fe40003f06070 */
[----:B------:R-:W-:Y:S02]  /*00e0*/  LEA R2, R3, UR4, 0x3 ;  /* 0x0000000403027c11 */ /* 0x000fe4000f8e18ff */
[----:B------:R-:W-:-:S13]  /*00f0*/  ISETP.GE.AND.EX P0, PT, R4, R9, PT, P0 ;  /* 0x000000090400720c */ /* 0x000fda0003f06300 */
[----:B--2---:R-:W-:Y:S05]  /*0100*/  @!P0 BRA `(.L_x_6) ;  /* 0x0000000400248947 */ /* 0x004fea0003800000 */
[----:B------:R-:W-:-:S04]  /*0110*/  IADD3 R6, P0, PT, R8, -0x1, RZ ;  /* 0xffffffff08067810 */ /* 0x000fc80007f1e0ff */
[----:B------:R-:W-:Y:S01]  /*0120*/  IADD3.X R7, PT, PT, R9, -0x1, RZ, P0, !PT ;  /* 0xffffffff09077810 */ /* 0x000fe200007fe4ff */
[----:B------:R-:W-:-:S04]  /*0130*/  IMAD.WIDE.U32 R10, R6, R8, RZ ;  /* 0x00000008060a7225 */ /* 0x000fc800078e00ff */
[----:B------:R-:W-:Y:S01]  /*0140*/  IMAD R12, R7, R8, RZ ;  /* 0x00000008070c7224 */ /* 0x000fe200078e02ff */
[----:B------:R-:W-:-:S03]  /*0150*/  ISETP.GT.U32.AND P0, PT, R10, R5, PT ;  /* 0x000000050a00720c */ /* 0x000fc60003f04070 */
[----:B------:R-:W-:-:S04]  /*0160*/  IMAD R13, R6, R9, R12 ;  /* 0x00000009060d7224 */ /* 0x000fc800078e020c */
[----:B------:R-:W-:-:S05]  /*0170*/  IMAD.IADD R11, R11, 0x1, R13 ;  /* 0x000000010b0b7824 */ /* 0x000fca00078e020d */
[----:B------:R-:W-:-:S13]  /*0180*/  ISETP.GT.AND.EX P0, PT, R11, R4, PT, P0 ;  /* 0x000000040b00720c */ /* 0x000fda0003f04300 */
[----:B------:R-:W-:Y:S05]  /*0190*/  @!P0 BRA `(.L_x_6) ;  /* 0x0000000400008947 */ /* 0x000fea0003800000 */
[----:B------:R-:W-:Y:S01]  /*01a0*/  LOP3.LUT R9, R4, R9, RZ, 0xfc, !PT ;  /* 0x0000000904097212 */ /* 0x000fe200078efcff */
[----:B------:R-:W-:Y:S03]  /*01b0*/  BSSY.RECONVERGENT B2, `(.L_x_7) ;  /* 0x000001b000027945 */ /* 0x000fe60003800200 */
[----:B------:R-:W-:-:S13]  /*01c0*/  ISETP.NE.U32.AND P0, PT, R9, RZ, PT ;  /* 0x000000ff0900720c */ /* 0x000fda0003f05070 */
[----:B------:R-:W-:Y:S05]  /*01d0*/  @P0 BRA `(.L_x_8) ;  /* 0x0000000000500947 */ /* 0x000fea0003800000 */
[----:B------:R-:W0:Y:S01]  /*01e0*/  I2F.U32.RP R9, R8 ;  /* 0x0000000800097306 */ /* 0x000e220000209000 */
[----:B------:R-:W-:-:S07]  /*01f0*/  ISETP.NE.U32.AND P1, PT, R8, RZ, PT ;  /* 0x000000ff0800720c */ /* 0x000fce0003f25070 */
[----:B0-----:R-:W0:Y:S02]  /*0200*/  MUFU.RCP R9, R9 ;  /* 0x0000000900097308 */ /* 0x001e240000001000 */
[----:B0-----:R-:W-:Y:S02]  /*0210*/  VIADD R10, R9, 0xffffffe ;  /* 0x0ffffffe090a7836 */ /* 0x001fe40000000000 */
[----:B------:R-:W-:-:S04]  /*0220*/  IMAD.MOV.U32 R9, RZ, RZ, RZ ;  /* 0x000000ffff097224 */ /* 0x000fc800078e00ff */
[----:B------:R0:W1:Y:S02]  /*0230*/  F2I.FTZ.U32.TRUNC.NTZ R11, R10 ;  /* 0x0000000a000b7305 */ /* 0x000064000021f000 */
[----:B0-----:R-:W-:Y:S02]  /*0240*/  IMAD.MOV.U32 R10, RZ, RZ, RZ ;  /* 0x000000ffff0a7224 */ /* 0x001fe400078e00ff */
[----:B-1----:R-:W-:-:S04]  /*0250*/  IMAD.MOV R13, RZ, RZ, -R11 ;  /* 0x000000ffff0d7224 */ /* 0x002fc800078e0a0b */
[----:B------:R-:W-:-:S04]  /*0260*/  IMAD R13, R13, R8, RZ ;  /* 0x000000080d0d7224 */ /* 0x000fc800078e02ff */
[----:B------:R-:W-:-:S06]  /*0270*/  IMAD.HI.U32 R12, R11, R13, R10 ;  /* 0x0000000d0b0c7227 */ /* 0x000fcc00078e000a */
[----:B------:R-:W-:-:S04]  /*0280*/  IMAD.HI.U32 R12, R12, R5, RZ ;  /* 0x000000050c0c7227 */ /* 0x000fc800078e00ff */
[----:B------:R-:W-:-:S04]  /*0290*/  IMAD.MOV R12, RZ, RZ, -R12 ;  /* 0x000000ffff0c7224 */ /* 0x000fc800078e0a0c */
[----:B------:R-:W-:-:S05]  /*02a0*/  IMAD R11, R8, R12, R5 ;  /* 0x0000000c080b7224 */ /* 0x000fca00078e0205 */
[----:B------:R-:W-:-:S13]  /*02b0*/  ISETP.GE.U32.AND P0, PT, R11, R8, PT ;  /* 0x000000080b00720c */ /* 0x000fda0003f06070 */
[----:B------:R-:W-:-:S05]  /*02c0*/  @P0 IMAD.IADD R11, R11, 0x1, -R8 ;  /* 0x000000010b0b0824 */ /* 0x000fca00078e0a08 */
[----:B------:R-:W-:-:S13]  /*02d0*/  ISETP.GE.U32.AND P0, PT, R11, R8, PT ;  /* 0x000000080b00720c */ /* 0x000fda0003f06070 */
[----:B------:R-:W-:Y:S01]  /*02e0*/  @P0 IMAD.IADD R11, R11, 0x1, -R8 ;  /* 0x000000010b0b0824 */ /* 0x000fe200078e0a08 */
[----:B------:R-:W-:-:S05]  /*02f0*/  @!P1 LOP3.LUT R11, RZ, R8, RZ, 0x33, !PT ;  /* 0x00000008ff0b9212 */ /* 0x000fca00078e33ff */
[----:B------:R-:W-:Y:S01]  /*0300*/  IMAD.MOV.U32 R8, RZ, RZ, R11 ;  /* 0x000000ffff087224 */ /* 0x000fe200078e000b */
[----:B------:R-:W-:Y:S06]  /*0310*/  BRA `(.L_x_9) ;  /* 0x0000000000107947 */ /* 0x000fec0003800000 */
.L_x_8:
[----:B------:R-:W-:-:S07]  /*0320*/  MOV R8, 0x340 ;  /* 0x0000034000087802 */ /* 0x000fce0000000f00 */
[----:B------:R-:W-:Y:S05]  /*0330*/  CALL.REL.NOINC `($__internal_1_$__cuda_sm20_rem_s64) ;  /* 0x00000008003c7944 */ /* 0x000fea0003c00000 */
[----:B------:R-:W-:Y:S02]  /*0340*/  IMAD.MOV.U32 R8, RZ, RZ, R10 ;  /* 0x000000ffff087224 */ /* 0x000fe400078e000a */
[----:B------:R-:W-:-:S07]  /*0350*/  IMAD.MOV.U32 R9, RZ, RZ, R11 ;  /* 0x000000ffff097224 */ /* 0x000fce00078e000b */
.L_x_9:
[----:B------:R-:W-:Y:S05]  /*0360*/  BSYNC.RECONVERGENT B2 ;  /* 0x0000000000027941 */ /* 0x000fea0003800200 */
.L_x_7:
[C---:B------:R-:W-:Y:S02]  /*0370*/  ISETP.GE.U32.AND P0, PT, R8.reuse, R6, PT ;  /* 0x000000060800720c */ /* 0x040fe40003f06070 */
[----:B------:R-:W-:Y:S02]  /*0380*/  ISETP.LT.U32.AND P1, PT, R8, 0x1, PT ;  /* 0x000000010800780c */ /* 0x000fe40003f21070 */
[----:B------:R-:W-:-:S04]  /*0390*/  ISETP.GE.AND.EX P0, PT, R9, R7, PT, P0 ;  /* 0x000000070900720c */ /* 0x000fc80003f06300 */
[----:B------:R-:W-:-:S13]  /*03a0*/  ISETP.LT.OR.EX P0, PT, R9, RZ, P0, P1 ;  /* 0x000000ff0900720c */ /* 0x000fda0000701710 */
[----:B------:R-:W-:Y:S05]  /*03b0*/  @!P0 BREAK.RELIABLE B1 ;  /* 0x0000000000018942 */ /* 0x000fea0003800100 */
[----:B------:R-:W-:Y:S05]  /*03c0*/  @P0 BRA `(.L_x_6) ;  /* 0x0000000000740947 */ /* 0x000fea0003800000 */
[----:B------:R-:W0:Y:S01]  /*03d0*/  LDC.64 R12, c[0x0][0x390] ;  /* 0x0000e400ff0c7b82 */ /* 0x000e220000000a00 */
[C---:B------:R-:W-:Y:S01]  /*03e0*/  IMAD.SHL.U32 R19, R5.reuse, 0x8, RZ ;  /* 0x0000000805137824 */ /* 0x040fe200078e00ff */
[----:B------:R-:W-:Y:S01]  /*03f0*/  SHF.L.U64.HI R18, R5, 0x3, R4 ;  /* 0x0000000305127819 */ /* 0x000fe20000010204 */
[----:B------:R-:W1:Y:S05]  /*0400*/  LDCU.64 UR4, c[0x0][0x388] ;  /* 0x00007100ff0477ac */ /* 0x000e6a0008000a00 */
[----:B------:R-:W2:Y:S01]  /*0410*/  LDC.64 R8, c[0x0][0x398] ;  /* 0x0000e600ff087b82 */ /* 0x000ea20000000a00 */
[----:B0-----:R-:W-:-:S05]  /*0420*/  IADD3 R10, P0, PT, R19, R12, RZ ;  /* 0x0000000c130a7210 */ /* 0x001fca0007f1e0ff */
[----:B------:R-:W-:Y:S01]  /*0430*/  IMAD.X R11, R18, 0x1, R13, P0 ;  /* 0x00000001120b7824 */ /* 0x000fe200000e060d */
[----:B--2---:R-:W-:-:S04]  /*0440*/  IADD3 R14, P1, PT, R5, -R8, RZ ;  /* 0x80000008050e7210 */ /* 0x004fc80007f3e0ff */
[----:B------:R-:W2:Y:S01]  /*0450*/  LDG.E.64 R6, desc[UR6][R10.64+0x8] ;  /* 0x000008060a067981 */ /* 0x000ea2000c1e1b00 */
[----:B------:R-:W-:Y:S01]  /*0460*/  LEA R12, P0, R14, R12, 0x3 ;  /* 0x0000000c0e0c7211 */ /* 0x000fe200078018ff */
[----:B------:R-:W-:Y:S02]  /*0470*/  IMAD.X R15, R4, 0x1, ~R9, P1 ;  /* 0x00000001040f7824 */ /* 0x000fe400008e0e09 */
[----:B------:R-:W2:Y:S03]  /*0480*/  LDG.E.64 R4, desc[UR6][R10.64+-0x8] ;  /* 0xfffff8060a047981 */ /* 0x000ea6000c1e1b00 */
[----:B------:R-:W-:Y:S02]  /*0490*/  LEA.HI.X R13, R14, R13, R15, 0x3, P0 ;  /* 0x0000000d0e0d7211 */ /* 0x000fe400000f1c0f */
[----:B------:R-:W-:-:S04]  /*04a0*/  LEA R16, P0, R8, R10, 0x3 ;  /* 0x0000000a08107211 */ /* 0x000fc800078018ff */
[----:B------:R-:W3:Y:S01]  /*04b0*/  LDG.E.64 R12, desc[UR6][R12.64] ;  /* 0x000000060c0c7981 */ /* 0x000ee2000c1e1b00 */
[----:B------:R-:W-:Y:S02]  /*04c0*/  LEA.HI.X R17, R8, R11, R9, 0x3, P0 ;  /* 0x0000000b08117211 */ /* 0x000fe400000f1c09 */
[----:B-1----:R-:W-:-:S03]  /*04d0*/  IADD3 R14, P0, PT, R19, UR4, RZ ;  /* 0x00000004130e7c10 */ /* 0x002fc6000ff1e0ff */
[----:B------:R-:W4:Y:S01]  /*04e0*/  LDG.E.64 R8, desc[UR6][R16.64] ;  /* 0x0000000610087981 */ /* 0x000f22000c1e1b00 */
[----:B------:R-:W-:Y:S02]  /*04f0*/  IADD3.X R15, PT, PT, R18, UR5, RZ, P0, !PT ;  /* 0x00000005120f7c10 */ /* 0x000fe400087fe4ff */
[----:B------:R-:W0:Y:S04]  /*0500*/  LDC.64 R18, c[0x0][0x3a0] ;  /* 0x0000e800ff127b82 */ /* 0x000e280000000a00 */
[----:B------:R-:W5:Y:S01]  /*0510*/  LDG.E.64 R14, desc[UR6][R14.64] ;  /* 0x000000060e0e7981 */ /* 0x000f62000c1e1b00 */
[----:B--2---:R-:W-:-:S08]  /*0520*/  DADD R4, R4, R6 ;  /* 0x0000000004047229 */ /* 0x004fd00000000006 */
[----:B---3--:R-:W-:Y:S02]  /*0530*/  DADD R4, R12, R4 ;  /* 0x000000000c047229 */ /* 0x008fe40000000004 */
[----:B0-----:R-:W-:-:S06]  /*0540*/  DMUL R6, R18, R18 ;  /* 0x0000001212067228 */ /* 0x001fcc0000000000 */
[----:B----4-:R-:W-:-:S08]  /*0550*/  DADD R4, R8, R4 ;  /* 0x0000000008047229 */ /* 0x010fd00000000004 */
[----:B-----5:R-:W-:-:S08]  /*0560*/  DFMA R4, R6, R14, R4 ;  /* 0x0000000e0604722b */ /* 0x020fd00000000004 */
[----:B------:R-:W-:-:S07]  /*0570*/  DMUL R4, R4, 0.25 ;  /* 0x3fd0000004047828 */ /* 0x000fce0000000000 */
[----:B------:R1:W-:Y:S01]  /*0580*/  STS.64 [R2], R4 ;  /* 0x0000000402007388 */ /* 0x0003e20000000a00 */
[----:B------:R-:W-:Y:S05]  /*0590*/  BRA `(.L_x_10) ;  /* 0x0000000000087947 */ /* 0x000fea0003800000 */
.L_x_6:
[----:B------:R-:W-:Y:S05]  /*05a0*/  BSYNC.RELIABLE B1 ;  /* 0x0000000000017941 */ /* 0x000fea0003800100 */
.L_x_5:
[----:B------:R0:W-:Y:S02]  /*05b0*/  STS.64 [R2], RZ ;  /* 0x000000ff02007388 */ /* 0x0001e40000000a00 */
.L_x_10:
[----:B------:R-:W-:Y:S05]  /*05c0*/  BSYNC.RECONVERGENT B0 ;  /* 0x0000000000007941 */ /* 0x000fea0003800200 */
.L_x_4:
[----:B------:R-:W-:Y:S05]  /*05d0*/  WARPSYNC.ALL ;  /* 0x0000000000007948 */ /* 0x000fea0003800000 */
[----:B------:R-:W-:Y:S01]  /*05e0*/  BAR.SYNC.DEFER_BLOCKING 0x0 ;  /* 0x0000000000007b1d */ /* 0x000fe20000010000 */
[----:B------:R-:W-:-:S13]  /*05f0*/  ISETP.GT.U32.AND P0, PT, R3, 0x1f, PT ;  /* 0x0000001f0300780c */ /* 0x000fda0003f04070 */
[----:B------:R-:W-:Y:S05]  /*0600*/  @P0 BRA `(.L_x_11) ;  /* 0x0000000000900947 */ /* 0x000fea0003800000 */
[----:B-1----:R-:W-:Y:S01]  /*0610*/  LDS.64 R4, [R2+0x100] ;  /* 0x0001000002047984 */ /* 0x002fe20000000a00 */
[----:B------:R-:W-:-:S03]  /*0620*/  UMOV UR4, 0xffffffff ;  /* 0xffffffff00047882 */ /* 0x000fc60000000000 */
[----:B------:R-:W1:Y:S02]  /*0630*/  LDS.64 R6, [R2] ;  /* 0x0000000002067984 */ /* 0x000e640000000a00 */
[----:B-1----:R-:W-:-:S07]  /*0640*/  DADD R4, R4, R6 ;  /* 0x0000000004047229 */ /* 0x002fce0000000006 */
[----:B------:R1:W-:Y:S01]  /*0650*/  STS.64 [R2], R4 ;  /* 0x0000000402007388 */ /* 0x0003e20000000a00 */
[----:B------:R-:W-:Y:S05]  /*0660*/  BRA.DIV UR4, `(.L_x_12) ;  /* 0x0000000204e47947 */ /* 0x000fea000b800000 */
[----:B------:R-:W-:Y:S01]  /*0670*/  NOP ;  /* 0x0000000000007918 */ /* 0x000fe20000000000 */
[----:B-1----:R-:W-:Y:S04]  /*0680*/  LDS.64 R4, [R2+0x80] ;  /* 0x0000800002047984 */ /* 0x002fe80000000a00 */
[----:B------:R-:W1:Y:S02]  /*0690*/  LDS.64 R6, [R2] ;  /* 0x0000000002067984 */ /* 0x000e640000000a00 */
[----:B-1----:R-:W-:-:S07]  /*06a0*/  DADD R4, R4, R6 ;  /* 0x0000000004047229 */ /* 0x002fce0000000006 */
[----:B------:R-:W-:Y:S01]  /*06b0*/  STS.64 [R2], R4 ;  /* 0x0000000402007388 */ /* 0x000fe20000000a00 */
[----:B------:R-:W-:-:S03]  /*06c0*/  NOP ;  /* 0x0000000000007918 */ /* 0x000fc60000000000 */
[----:B------:R-:W-:Y:S04]  /*06d0*/  LDS.64 R6, [R2+0x40] ;  /* 0x0000400002067984 */ /* 0x000fe80000000a00 */
        /* <DEDUP_REMOVED lines=12> */
[----:B------:R1:W-:Y:S01]  /*07a0*/  STS.64 [R2], R4 ;  /* 0x0000000402007388 */ /* 0x0003e20000000a00 */
[----:B------:R-:W-:-:S03]  /*07b0*/  NOP ;  /* 0x0000000000007918 */ /* 0x000fc60000000000 */
.L_x_18:
[----:B------:R-:W-:-:S13]  /*07c0*/  ISETP.NE.AND P0, PT, R3, RZ, PT ;  /* 0x000000ff0300720c */ /* 0x000fda0003f05270 */
[----:B-1----:R-:W1:Y:S01]  /*07d0*/  @!P0 S2R R5, SR_CgaCtaId ;  /* 0x0000000000058919 */ /* 0x002e620000008800 */
[----:B------:R-:W-:Y:S01]  /*07e0*/  @!P0 MOV R4, 0x400 ;  /* 0x0000040000048802 */ /* 0x000fe20000000f00 */
[----:B------:R-:W2:Y:S03]  /*07f0*/  @!P0 LDC.64 R8, c[0x0][0x380] ;  /* 0x0000e000ff088b82 */ /* 0x000ea60000000a00 */
[----:B-1----:R-:W-:-:S05]  /*0800*/  @!P0 LEA R10, R5, R4, 0x18 ;  /* 0x00000004050a8211 */ /* 0x002fca00078ec0ff */
[----:B------:R-:W1:Y:S02]  /*0810*/  @!P0 LDS.128 R4, [R10] ;  /* 0x000000000a048984 */ /* 0x000e640000000c00 */
[----:B-1----:R-:W-:Y:S01]  /*0820*/  @!P0 DADD R4, R4, R6 ;  /* 0x0000000004048229 */ /* 0x002fe20000000006 */
[----:B--2---:R-:W-:-:S06]  /*0830*/  @!P0 IMAD.WIDE.U32 R6, R0, 0x8, R8 ;  /* 0x0000000800068825 */ /* 0x004fcc00078e0008 */
[----:B------:R2:W-:Y:S04]  /*0840*/  @!P0 STG.E.64 desc[UR6][R6.64], R4 ;  /* 0x0000000406008986 */ /* 0x0005e8000c101b06 */
.L_x_11:
[----:B------:R-:W-:Y:S05]  /*0850*/  WARPSYNC.ALL ;  /* 0x0000000000007948 */ /* 0x000fea0003800000 */
[----:B------:R-:W-:Y:S01]  /*0860*/  BAR.SYNC.DEFER_BLOCKING 0x0 ;  /* 0x0000000000007b1d */ /* 0x000fe20000010000 */
[C---:B------:R-:W-:Y:S02]  /*0870*/  ISETP.GT.U32.AND P0, PT, R3.reuse, 0x3f, PT ;  /* 0x0000003f0300780c */ /* 0x040fe40003f04070 */
[----:B------:R-:W-:-:S11]  /*0880*/  ISETP.GT.U32.AND P1, PT, R3, 0x7f, PT ;  /* 0x0000007f0300780c */ /* 0x000fd60003f24070 */
[----:B-12---:R-:W-:Y:S04]  /*0890*/  @!P0 LDS.64 R4, [R2+0x200] ;  /* 0x0002000002048984 */ /* 0x006fe80000000a00 */
[----:B------:R-:W1:Y:S02]  /*08a0*/  @!P0 LDS.64 R6, [R2] ;  /* 0x0000000002068984 */ /* 0x000e640000000a00 */
[----:B-1----:R-:W-:-:S07]  /*08b0*/  @!P0 DADD R4, R4, R6 ;  /* 0x0000000004048229 */ /* 0x002fce0000000006 */
[----:B------:R-:W-:Y:S01]  /*08c0*/  @!P0 STS.64 [R2], R4 ;  /* 0x0000000402008388 */ /* 0x000fe20000000a00 */
[----:B------:R-:W-:Y:S01]  /*08d0*/  BAR.SYNC.DEFER_BLOCKING 0x0 ;  /* 0x0000000000007b1d */ /* 0x000fe20000010000 */
[----:B------:R-:W-:-:S05]  /*08e0*/  ISETP.GT.U32.AND P0, PT, R3, 0xff, PT ;  /* 0x000000ff0300780c */ /* 0x000fca0003f04070 */
[----:B------:R-:W-:Y:S04]  /*08f0*/  @!P1 LDS.64 R6, [R2+0x400] ;  /* 0x0004000002069984 */ /* 0x000fe80000000a00 */
        /* <DEDUP_REMOVED lines=8> */
[----:B------:R1:W-:Y:S01]  /*0980*/  @!P0 STS.64 [R2], R8 ;  /* 0x0000000802008388 */ /* 0x0003e20000000a00 */
[----:B------:R-:W-:Y:S06]  /*0990*/  BAR.SYNC.DEFER_BLOCKING 0x0 ;  /* 0x0000000000007b1d */ /* 0x000fec0000010000 */
[----:B------:R-:W-:Y:S05]  /*09a0*/  @P1 EXIT ;  /* 0x000000000000194d */ /* 0x000fea0003800000 */
[----:B------:R-:W-:Y:S04]  /*09b0*/  LDS.64 R4, [R2+0x1000] ;  /* 0x0010000002047984 */ /* 0x000fe80000000a00 */
[----:B------:R-:W2:Y:S02]  /*09c0*/  LDS.64 R6, [R2] ;  /* 0x0000000002067984 */ /* 0x000ea40000000a00 */
[----:B--2---:R-:W-:-:S07]  /*09d0*/  DADD R4, R4, R6 ;  /* 0x0000000004047229 */ /* 0x004fce0000000006 */
[----:B------:R-:W-:Y:S01]  /*09e0*/  STS.64 [R2], R4 ;  /* 0x0000000402007388 */ /* 0x000fe20000000a00 */
[----:B------:R-:W-:Y:S05]  /*09f0*/  EXIT ;  /* 0x000000000000794d */ /* 0x000fea0003800000 */
.L_x_12:
[----:B------:R-:W-:-:S07]  /*0a00*/  IMAD.MOV.U32 R10, RZ, RZ, -0x1 ;  /* 0xffffffffff0a7424 */ /* 0x000fce00078e00ff */
[----:B01----:R-:W-:Y:S05]  /*0a10*/  WARPSYNC.COLLECTIVE R10, `(.L_x_13) ;  /* 0x000000000a087348 */ /* 0x003fea0003c00000 */
[----:B------:R-:W-:Y:S01]  /*0a20*/  NOP ;  /* 0x0000000000007918 */ /* 0x000fe20000000000 */
[----:B01----:R-:W-:Y:S05]  /*0a30*/  ENDCOLLECTIVE ;  /* 0x000000000000791b */ /* 0x003fea0003800000 */
.L_x_13:
[----:B------:R-:W-:Y:S04]  /*0a40*/  LDS.64 R4, [R2+0x80] ;  /* 0x0000800002047984 */ /* 0x000fe80000000a00 */
[----:B------:R-:W0:Y:S02]  /*0a50*/  LDS.64 R6, [R2] ;  /* 0x0000000002067984 */ /* 0x000e240000000a00 */
[----:B0-----:R-:W-:-:S07]  /*0a60*/  DADD R4, R4, R6 ;  /* 0x0000000004047229 */ /* 0x001fce0000000006 */
[----:B------:R0:W-:Y:S04]  /*0a70*/  STS.64 [R2], R4 ;  /* 0x0000000402007388 */ /* 0x0001e80000000a00 */
[----:B0-----:R-:W-:Y:S05]  /*0a80*/  WARPSYNC.COLLECTIVE R10, `(.L_x_14) ;  /* 0x000000000a087348 */ /* 0x001fea0003c00000 */
[----:B------:R-:W-:Y:S01]  /*0a90*/  NOP ;  /* 0x0000000000007918 */ /* 0x000fe20000000000 */
[----:B0-----:R-:W-:Y:S05]  /*0aa0*/  ENDCOLLECTIVE ;  /* 0x000000000000791b */ /* 0x001fea0003800000 */
.L_x_14:
[----:B------:R-:W-:Y:S04]  /*0ab0*/  LDS.64 R6, [R2+0x40] ;  /* 0x0000400002067984 */ /* 0x000fe80000000a00 */
[----:B------:R-:W0:Y:S02]  /*0ac0*/  LDS.64 R8, [R2] ;  /* 0x0000000002087984 */ /* 0x000e240000000a00 */
[----:B0-----:R-:W-:-:S07]  /*0ad0*/  DADD R6, R6, R8 ;  /* 0x0000000006067229 */ /* 0x001fce0000000008 */
[----:B------:R0:W-:Y:S04]  /*0ae0*/  STS.64 [R2], R6 ;  /* 0x0000000602007388 */ /* 0x0001e80000000a00 */
[----:B0-----:R-:W-:Y:S05]  /*0af0*/  WARPSYNC.COLLECTIVE R10, `(.L_x_15) ;  /* 0x000000000a087348 */ /* 0x001fea0003c00000 */
[----:B------:R-:W-:Y:S01]  /*0b00*/  NOP ;  /* 0x0000000000007918 */ /* 0x000fe20000000000 */
[----:B0-----:R-:W-:Y:S05]  /*0b10*/  ENDCOLLECTIVE ;  /* 0x000000000000791b */ /* 0x001fea0003800000 */
.L_x_15:
[----:B------:R-:W-:Y:S04]  /*0b20*/  LDS.64 R8, [R2+0x20] ;  /* 0x0000200002087984 */ /* 0x000fe80000000a00 */
[----:B------:R-:W0:Y:S02]  /*0b30*/  LDS.64 R10, [R2] ;  /* 0x00000000020a7984 */ /* 0x000e240000000a00 */
[----:B0-----:R-:W-:Y:S01]  /*0b40*/  DADD R8, R8, R10 ;  /* 0x0000000008087229 */ /* 0x001fe2000000000a */
[----:B------:R-:W-:-:S06]  /*0b50*/  IMAD.MOV.U32 R10, RZ, RZ, -0x1 ;  /* 0xffffffffff0a7424 */ /* 0x000fcc00078e00ff */
[----:B------:R0:W-:Y:S04]  /*0b60*/  STS.64 [R2], R8 ;  /* 0x0000000802007388 */ /* 0x0001e80000000a00 */
[----:B0-----:R-:W-:Y:S05]  /*0b70*/  WARPSYNC.COLLECTIVE R10, `(.L_x_16) ;  /* 0x000000000a087348 */ /* 0x001fea0003c00000 */
[----:B------:R-:W-:Y:S01]  /*0b80*/  NOP ;  /* 0x0000000000007918 */ /* 0x000fe20000000000 */
[----:B0-----:R-:W-:Y:S05]  /*0b90*/  ENDCOLLECTIVE ;  /* 0x000000000000791b */ /* 0x001fea0003800000 */
.L_x_16:
        /* <DEDUP_REMOVED lines=8> */
.L_x_17:
[----:B------:R-:W-:Y:S05]  /*0c20*/  BRA `(.L_x_18) ;  /* 0xfffffff800e47947 */ /* 0x000fea000383ffff */
        .weak           $__internal_1_$__cuda_sm20_rem_s64
        .type           $__internal_1_$__cuda_sm20_rem_s64,@function
        .size           $__internal_1_$__cuda_sm20_rem_s64,(.L_x_21 - $__internal_1_$__cuda_sm20_rem_s64)
$__internal_1_$__cuda_sm20_rem_s64:
        /* <DEDUP_REMOVED lines=27> */
[----:B------:R-:W-:Y:S02]  /*0de0*/  IADD3 R11, P0, PT, RZ, -R10, RZ ;  /* 0x8000000aff0b7210 */ /* 0x000fe40007f1e0ff */
[----:B------:R-:W-:Y:S01]  /*0df0*/  IADD3 R10, P4, PT, RZ, -R5, RZ ;  /* 0x80000005ff0a7210 */ /* 0x000fe20007f9e0ff */
[----:B------:R-:W-:Y:S02]  /*0e00*/  IMAD R9, R15, UR4, R12 ;  /* 0x000000040f097c24 */ /* 0x000fe4000f8e020c */
[----:B------:R-:W-:-:S04]  /*0e10*/  IMAD.HI.U32 R12, R13, R11, RZ ;  /* 0x0000000b0d0c7227 */ /* 0x000fc800078e00ff */
[----:B------:R-:W-:Y:S01]  /*0e20*/  IMAD.X R14, RZ, RZ, ~R9, P0 ;  /* 0x000000ffff0e7224 */ /* 0x000fe200000e0e09 */
[----:B------:R-:W-:Y:S01]  /*0e30*/  SEL R9, R10, R5, !P1 ;  /* 0x000000050a097207 */ /* 0x000fe20004800000 */
[----:B------:R-:W-:Y:S02]  /*0e40*/  IMAD.X R17, RZ, RZ, ~R4, P4 ;  /* 0x000000ffff117224 */ /* 0x000fe400020e0e04 */
[----:B------:R-:W-:-:S03]  /*0e50*/  IMAD.WIDE.U32 R12, P0, R13, R14, R12 ;  /* 0x0000000e0d0c7225 */ /* 0x000fc6000780000c */
[----:B------:R-:W-:Y:S01]  /*0e60*/  SEL R17, R17, R4, !P1 ;  /* 0x0000000411117207 */ /* 0x000fe20004800000 */
[----:B------:R-:W-:-:S04]  /*0e70*/  IMAD.HI.U32 R12, P2, R15, R11, R12 ;  /* 0x0000000b0f0c7227 */ /* 0x000fc8000784000c */
[CC--:B------:R-:W-:Y:S02]  /*0e80*/  IMAD R11, R15.reuse, R14.reuse, RZ ;  /* 0x0000000e0f0b7224 */ /* 0x0c0fe400078e02ff */
[----:B------:R-:W-:-:S03]  /*0e90*/  IMAD.HI.U32 R14, R15, R14, RZ ;  /* 0x0000000e0f0e7227 */ /* 0x000fc600078e00ff */
[----:B------:R-:W-:Y:S01]  /*0ea0*/  IADD3 R12, P3, PT, R11, R12, RZ ;  /* 0x0000000c0b0c7210 */ /* 0x000fe20007f7e0ff */
[----:B------:R-:W-:Y:S02]  /*0eb0*/  IMAD.X R15, R14, 0x1, R15, P0 ;  /* 0x000000010e0f7824 */ /* 0x000fe400000e060f */
[----:B------:R-:W-:Y:S02]  /*0ec0*/  IMAD.MOV.U32 R11, RZ, RZ, RZ ;  /* 0x000000ffff0b7224 */ /* 0x000fe400078e00ff */
[----:B------:R-:W-:Y:S01]  /*0ed0*/  IMAD.HI.U32 R10, R12, R9, RZ ;  /* 0x000000090c0a7227 */ /* 0x000fe200078e00ff */
[----:B------:R-:W-:-:S03]  /*0ee0*/  IADD3.X R15, PT, PT, RZ, RZ, R15, P3, P2 ;  /* 0x000000ffff0f7210 */ /* 0x000fc60001fe440f */
[----:B------:R-:W-:-:S04]  /*0ef0*/  IMAD.WIDE.U32 R10, R12, R17, R10 ;  /* 0x000000110c0a7225 */ /* 0x000fc800078e000a */
[C---:B------:R-:W-:Y:S02]  /*0f00*/  IMAD R13, R15.reuse, R17, RZ ;  /* 0x000000110f0d7224 */ /* 0x040fe400078e02ff */
[----:B------:R-:W-:-:S04]  /*0f10*/  IMAD.HI.U32 R10, P0, R15, R9, R10 ;  /* 0x000000090f0a7227 */ /* 0x000fc8000780000a */
[----:B------:R-:W-:Y:S01]  /*0f20*/  IMAD.HI.U32 R12, R15, R17, RZ ;  /* 0x000000110f0c7227 */ /* 0x000fe200078e00ff */
[----:B------:R-:W-:-:S03]  /*0f30*/  IADD3 R13, P2, PT, R13, R10, RZ ;  /* 0x0000000a0d0d7210 */ /* 0x000fc60007f5e0ff */
[----:B------:R-:W-:Y:S02]  /*0f40*/  IMAD.X R12, RZ, RZ, R12, P0 ;  /* 0x000000ffff0c7224 */ /* 0x000fe400000e060c */
[----:B------:R-:W-:-:S04]  /*0f50*/  IMAD.WIDE.U32 R10, R13, UR4, RZ ;  /* 0x000000040d0a7c25 */ /* 0x000fc8000f8e00ff */
[----:B------:R-:W-:Y:S01]  /*0f60*/  IMAD.X R12, RZ, RZ, R12, P2 ;  /* 0x000000ffff0c7224 */ /* 0x000fe200010e060c */
[----:B------:R-:W-:Y:S01]  /*0f70*/  IADD3 R10, P2, PT, -R10, R9, RZ ;  /* 0x000000090a0a7210 */ /* 0x000fe20007f5e1ff */
[----:B------:R-:W-:-:S03]  /*0f80*/  IMAD R13, R13, UR5, R11 ;  /* 0x000000050d0d7c24 */ /* 0x000fc6000f8e020b */
[----:B------:R-:W-:Y:S01]  /*0f90*/  ISETP.GE.U32.AND P0, PT, R10, UR4, PT ;  /* 0x000000040a007c0c */ /* 0x000fe2000bf06070 */
[----:B------:R-:W-:-:S04]  /*0fa0*/  IMAD R12, R12, UR4, R13 ;  /* 0x000000040c0c7c24 */ /* 0x000fc8000f8e020d */
        /* <DEDUP_REMOVED lines=17> */
[----:B------:R-:W-:-:S03]  /*10c0*/  IMAD.MOV.U32 R9, RZ, RZ, 0x0 ;  /* 0x00000000ff097424 */ /* 0x000fc600078e00ff */
[----:B------:R-:W-:Y:S02]  /*10d0*/  SEL R11, R12, R11, !P1 ;  /* 0x0000000b0c0b7207 */ /* 0x000fe40004800000 */
[----:B------:R-:W-:Y:S02]  /*10e0*/  SEL R10, R10, 0xffffffff, P0 ;  /* 0xffffffff0a0a7807 */ /* 0x000fe40000000000 */
[----:B------:R-:W-:Y:S01]  /*10f0*/  SEL R11, R11, 0xffffffff, P0 ;  /* 0xffffffff0b0b7807 */ /* 0x000fe20000000000 */
[----:B------:R-:W-:Y:S06]  /*1100*/  RET.REL.NODEC R8 `(_Z9reductionPdS_S_ld) ;  /* 0xffffffec08bc7950 */ /* 0x000fec0003c3ffff */
.L_x_19:
        /* <DEDUP_REMOVED lines=15> */
.L_x_21:


//--------------------- .nv.shared.reserved.0     --------------------------
	.section	.nv.shared.reserved.0,"aw",@nobits
	.weak		__nv_reservedSMEM_offset_0_alias
	.size		__nv_reservedSMEM_offset_0_alias, 0, 64
	.other		__nv_reservedSMEM_offset_0_alias,@"STO_CUDA_RESERVED_SHARED STV_DEFAULT"
__nv_reservedSMEM_offset_0_alias:
	.zero		0
	.zero		64


//--------------------- .nv.shared._Z9reductionPdS_S_ld --------------------------
	.section	.nv.shared._Z9reductionPdS_S_ld,"aw",@nobits
	.sectionflags	@""
	.align	8
.nv.shared._Z9reductionPdS_S_ld:
	.zero		9216


//--------------------- .nv.constant0._Z9jacobi_2dPdS_S_ld --------------------------
	.section	.nv.constant0._Z9jacobi_2dPdS_S_ld,"a",@progbits
	.sectionflags	@""
	.align	4
.nv.constant0._Z9jacobi_2dPdS_S_ld:
	.zero		936


//--------------------- .nv.constant0._Z9reductionPdS_S_ld --------------------------
	.section	.nv.constant0._Z9reductionPdS_S_ld,"a",@progbits
	.sectionflags	@""
	.align	4
.nv.constant0._Z9reductionPdS_S_ld:
	.zero		936


//--------------------- SYMBOLS --------------------------

	.type		.nv.reservedSmem.offset0,@object
	.size		.nv.reservedSmem.offset0,0x4
	.type		.nv.reservedSmem.cap,@object
	.size		.nv.reservedSmem.cap,0x4
